// auto-generated by cutlass_sweep.gemm — config: {"arch": "sm_90", "cluster_m": 2, "cluster_n": 1, "dtype": "e4m3", "dtype_b": "e4m3", "layout": "nt", "stages": 0, "tile_k": 32, "tile_m": 128, "tile_n": 32}
#include "cutlass/cutlass.h"
#include "cutlass/gemm/collective/collective_builder.hpp"
#include "cutlass/gemm/device/gemm_universal_adapter.h"
#include "cutlass/gemm/kernel/gemm_universal.hpp"
#include "cutlass/epilogue/collective/collective_builder.hpp"

using ElemA = cutlass::float_e4m3_t;
using ElemB = cutlass::float_e4m3_t;
using ElemCD = cutlass::float_e4m3_t;
using Acc  = float;
using TileShape    = cute::Shape<cute::_128, cute::_32, cute::_32>;
using ClusterShape = cute::Shape<cute::_2, cute::_1, cute::_1>;

using CollectiveEpilogue = typename cutlass::epilogue::collective::CollectiveBuilder<
    cutlass::arch::Sm90, cutlass::arch::OpClassTensorOp,
    TileShape, ClusterShape,
    cutlass::epilogue::collective::EpilogueTileAuto,
    Acc, Acc,
    ElemCD, cutlass::layout::RowMajor, 128 / cutlass::sizeof_bits<ElemCD>::value,
    ElemCD, cutlass::layout::RowMajor, 128 / cutlass::sizeof_bits<ElemCD>::value,
    cutlass::epilogue::collective::EpilogueScheduleAuto
  >::CollectiveOp;

using CollectiveMainloop = typename cutlass::gemm::collective::CollectiveBuilder<
    cutlass::arch::Sm90, cutlass::arch::OpClassTensorOp,
    ElemA, cutlass::layout::RowMajor, 128 / cutlass::sizeof_bits<ElemA>::value,
    ElemB, cutlass::layout::ColumnMajor, 128 / cutlass::sizeof_bits<ElemB>::value,
    Acc,
    TileShape, ClusterShape,
    cutlass::gemm::collective::StageCountAutoCarveout<static_cast<int>(sizeof(typename CollectiveEpilogue::SharedStorage))>,
    cutlass::gemm::collective::KernelScheduleAuto
  >::CollectiveOp;

using GemmKernel = cutlass::gemm::kernel::GemmUniversal<
    cute::Shape<int,int,int,int>,
    CollectiveMainloop,
    CollectiveEpilogue
>;
using Gemm = cutlass::gemm::device::GemmUniversalAdapter<GemmKernel>;

// Force the device kernel symbol into the cubin without needing a host main.
auto* _anchor = &cutlass::device_kernel<GemmKernel>;


// ===== COMPILED SASS (sm_90a) =====

	.target	sm_90a

	.elftype	@"ET_EXEC"


//--------------------- .note.nv.tkinfo           --------------------------
	.section	.note.nv.tkinfo,"",@"SHT_NOTE"
	.sectionflags	@"SHF_NOTE_NV_TKINFO"
	.tkinfo
        /*0018*/ 	.word	0x00000002
        /*0030*/ 	.string	""
        /*0030*/ 	.string	"ptxas"
        /*0030*/ 	.string	"Cuda compilation tools, release 13.0, V13.0.88"
        /*0030*/ 	.string	"Build cuda_13.0.r13.0/compiler.36424714_0"
        /*0030*/ 	.string	"-arch sm_90a -m 64 "



//--------------------- .note.nv.cuinfo           --------------------------
	.section	.note.nv.cuinfo,"",@"SHT_NOTE"
	.sectionflags	@"SHF_NOTE_NV_CUINFO"
        /*0018*/ 	.short	0x0002
        /*001a*/ 	.short	0x005a
        /*001c*/ 	.short	0x0082
	.zero		2


//--------------------- .nv.info                  --------------------------
	.section	.nv.info,"",@"SHT_CUDA_INFO"
	.align	4


	//----- nvinfo : EIATTR_REGCOUNT
	.align		4
        /*0000*/ 	.byte	0x04, 0x2f
        /*0002*/ 	.short	(.L_12 - .L_11)
	.align		4
.L_11:
        /*0004*/ 	.word	index@(_ZN7cutlass13device_kernelINS_4gemm6kernel13GemmUniversalIN4cute5tupleIJiiiiEEENS1_10collective13CollectiveMmaINS1_37MainloopSm90TmaGmmaWarpSpecializedFP8ILi45ENS5_IJNS4_1CILi2EEENSA_ILi1EEESC_EEENS1_35KernelTmaWarpSpecializedCooperativeEEENS5_IJNSA_ILi128EEENSA_ILi32EEESH_EEENS_12float_e4m3_tENS5_IJlSC_lEEESJ_SK_NS4_8TiledMMAINS4_8MMA_AtomIJNS4_4SM904GMMA30MMA_64x32x32_F32E4M3E4M3_SS_TNILNSO_7ScaleInE1ELSQ_1EEEEEENS4_6LayoutISD_NS5_IJSC_NSA_ILi0EEESU_EEEEENS5_IJNS4_10UnderscoreESX_SX_EEEEENS4_13SM90_TMA_LOADENS4_14ComposedLayoutINS4_7SwizzleILi1ELi4ELi3EEENS4_18smem_ptr_flag_bitsILi8EEENST_INS5_IJNSA_ILi8EEESH_EEENS5_IJSH_SC_EEEEEEEvNS4_8identityENS4_23SM90_TMA_LOAD_MULTICASTES1A_vS1B_EENS_8epilogue10collective6detail29Sm90TmaWarpSpecializedAdapterINS1F_15DefaultEpilogueISJ_SK_SK_NS1E_6thread17LinearCombinationISJ_Li1EffLNS1J_9ScaleType4KindE0ELNS_15FloatRoundStyleE2ESJ_EENS1_15EpilogueDefaultEEEEEvvEEEEvNT_6ParamsE)
        /*0008*/ 	.word	0x000000a8


	//----- nvinfo : EIATTR_FRAME_SIZE
	.align		4
.L_12:
        /*000c*/ 	.byte	0x04, 0x11
        /*000e*/ 	.short	(.L_14 - .L_13)
	.align		4
.L_13:
        /*0010*/ 	.word	index@(_ZN7cutlass13device_kernelINS_4gemm6kernel13GemmUniversalIN4cute5tupleIJiiiiEEENS1_10collective13CollectiveMmaINS1_37MainloopSm90TmaGmmaWarpSpecializedFP8ILi45ENS5_IJNS4_1CILi2EEENSA_ILi1EEESC_EEENS1_35KernelTmaWarpSpecializedCooperativeEEENS5_IJNSA_ILi128EEENSA_ILi32EEESH_EEENS_12float_e4m3_tENS5_IJlSC_lEEESJ_SK_NS4_8TiledMMAINS4_8MMA_AtomIJNS4_4SM904GMMA30MMA_64x32x32_F32E4M3E4M3_SS_TNILNSO_7ScaleInE1ELSQ_1EEEEEENS4_6LayoutISD_NS5_IJSC_NSA_ILi0EEESU_EEEEENS5_IJNS4_10UnderscoreESX_SX_EEEEENS4_13SM90_TMA_LOADENS4_14ComposedLayoutINS4_7SwizzleILi1ELi4ELi3EEENS4_18smem_ptr_flag_bitsILi8EEENST_INS5_IJNSA_ILi8EEESH_EEENS5_IJSH_SC_EEEEEEEvNS4_8identityENS4_23SM90_TMA_LOAD_MULTICASTES1A_vS1B_EENS_8epilogue10collective6detail29Sm90TmaWarpSpecializedAdapterINS1F_15DefaultEpilogueISJ_SK_SK_NS1E_6thread17LinearCombinationISJ_Li1EffLNS1J_9ScaleType4KindE0ELNS_15FloatRoundStyleE2ESJ_EENS1_15EpilogueDefaultEEEEEvvEEEEvNT_6ParamsE)
        /*0014*/ 	.word	0x00000000


	//----- nvinfo : EIATTR_MIN_STACK_SIZE
	.align		4
.L_14:
        /*0018*/ 	.byte	0x04, 0x12
        /*001a*/ 	.short	(.L_16 - .L_15)
	.align		4
.L_15:
        /*001c*/ 	.word	index@(_ZN7cutlass13device_kernelINS_4gemm6kernel13GemmUniversalIN4cute5tupleIJiiiiEEENS1_10collective13CollectiveMmaINS1_37MainloopSm90TmaGmmaWarpSpecializedFP8ILi45ENS5_IJNS4_1CILi2EEENSA_ILi1EEESC_EEENS1_35KernelTmaWarpSpecializedCooperativeEEENS5_IJNSA_ILi128EEENSA_ILi32EEESH_EEENS_12float_e4m3_tENS5_IJlSC_lEEESJ_SK_NS4_8TiledMMAINS4_8MMA_AtomIJNS4_4SM904GMMA30MMA_64x32x32_F32E4M3E4M3_SS_TNILNSO_7ScaleInE1ELSQ_1EEEEEENS4_6LayoutISD_NS5_IJSC_NSA_ILi0EEESU_EEEEENS5_IJNS4_10UnderscoreESX_SX_EEEEENS4_13SM90_TMA_LOADENS4_14ComposedLayoutINS4_7SwizzleILi1ELi4ELi3EEENS4_18smem_ptr_flag_bitsILi8EEENST_INS5_IJNSA_ILi8EEESH_EEENS5_IJSH_SC_EEEEEEEvNS4_8identityENS4_23SM90_TMA_LOAD_MULTICASTES1A_vS1B_EENS_8epilogue10collective6detail29Sm90TmaWarpSpecializedAdapterINS1F_15DefaultEpilogueISJ_SK_SK_NS1E_6thread17LinearCombinationISJ_Li1EffLNS1J_9ScaleType4KindE0ELNS_15FloatRoundStyleE2ESJ_EENS1_15EpilogueDefaultEEEEEvvEEEEvNT_6ParamsE)
        /*0020*/ 	.word	0x00000000
.L_16:


//--------------------- .nv.compat                --------------------------
	.section	.nv.compat,"",@"SHT_CUDA_COMPAT_INFO"
	.align	4
        /*0000*/ 	.byte	0x02, 0x09, 0x01, 0x00, 0x02, 0x02, 0x04, 0x00, 0x02, 0x05, 0x05, 0x00, 0x03, 0x07, 0x01, 0x01
        /*0010*/ 	.byte	0x02, 0x03, 0x01, 0x00, 0x02, 0x06, 0x01, 0x00, 0x04, 0x0b, 0x08, 0x00, 0x00, 0x00, 0x00, 0x00
        /*0020*/ 	.byte	0x00, 0x00, 0x00, 0x00


//--------------------- .nv.info._ZN7cutlass13device_kernelINS_4gemm6kernel13GemmUniversalIN4cute5tupleIJiiiiEEENS1_10collective13CollectiveMmaINS1_37MainloopSm90TmaGmmaWarpSpecializedFP8ILi45ENS5_IJNS4_1CILi2EEENSA_ILi1EEESC_EEENS1_35KernelTmaWarpSpecializedCooperativeEEENS5_IJNSA_ILi128EEENSA_ILi32EEESH_EEENS_12float_e4m3_tENS5_IJlSC_lEEESJ_SK_NS4_8TiledMMAINS4_8MMA_AtomIJNS4_4SM904GMMA30MMA_64x32x32_F32E4M3E4M3_SS_TNILNSO_7ScaleInE1ELSQ_1EEEEEENS4_6LayoutISD_NS5_IJSC_NSA_ILi0EEESU_EEEEENS5_IJNS4_10UnderscoreESX_SX_EEEEENS4_13SM90_TMA_LOADENS4_14ComposedLayoutINS4_7SwizzleILi1ELi4ELi3EEENS4_18smem_ptr_flag_bitsILi8EEENST_INS5_IJNSA_ILi8EEESH_EEENS5_IJSH_SC_EEEEEEEvNS4_8identityENS4_23SM90_TMA_LOAD_MULTICASTES1A_vS1B_EENS_8epilogue10collective6detail29Sm90TmaWarpSpecializedAdapterINS1F_15DefaultEpilogueISJ_SK_SK_NS1E_6thread17LinearCombinationISJ_Li1EffLNS1J_9ScaleType4KindE0ELNS_15FloatRoundStyleE2ESJ_EENS1_15EpilogueDefaultEEEEEvvEEEEvNT_6ParamsE --------------------------
	.section	.nv.info._ZN7cutlass13device_kernelINS_4gemm6kernel13GemmUniversalIN4cute5tupleIJiiiiEEENS1_10collective13CollectiveMmaINS1_37MainloopSm90TmaGmmaWarpSpecializedFP8ILi45ENS5_IJNS4_1CILi2EEENSA_ILi1EEESC_EEENS1_35KernelTmaWarpSpecializedCooperativeEEENS5_IJNSA_ILi128EEENSA_ILi32EEESH_EEENS_12float_e4m3_tENS5_IJlSC_lEEESJ_SK_NS4_8TiledMMAINS4_8MMA_AtomIJNS4_4SM904GMMA30MMA_64x32x32_F32E4M3E4M3_SS_TNILNSO_7ScaleInE1ELSQ_1EEEEEENS4_6LayoutISD_NS5_IJSC_NSA_ILi0EEESU_EEEEENS5_IJNS4_10UnderscoreESX_SX_EEEEENS4_13SM90_TMA_LOADENS4_14ComposedLayoutINS4_7SwizzleILi1ELi4ELi3EEENS4_18smem_ptr_flag_bitsILi8EEENST_INS5_IJNSA_ILi8EEESH_EEENS5_IJSH_SC_EEEEEEEvNS4_8identityENS4_23SM90_TMA_LOAD_MULTICASTES1A_vS1B_EENS_8epilogue10collective6detail29Sm90TmaWarpSpecializedAdapterINS1F_15DefaultEpilogueISJ_SK_SK_NS1E_6thread17LinearCombinationISJ_Li1EffLNS1J_9ScaleType4KindE0ELNS_15FloatRoundStyleE2ESJ_EENS1_15EpilogueDefaultEEEEEvvEEEEvNT_6ParamsE,"",@"SHT_CUDA_INFO"
	.sectionflags	@""
	.align	4


	//----- nvinfo : EIATTR_CUDA_API_VERSION
	.align		4
        /*0000*/ 	.byte	0x04, 0x37
        /*0002*/ 	.short	(.L_18 - .L_17)
.L_17:
        /*0004*/ 	.word	0x00000082


	//----- nvinfo : EIATTR_KPARAM_INFO
	.align		4
.L_18:
        /*0008*/ 	.byte	0x04, 0x17
        /*000a*/ 	.short	(.L_20 - .L_19)
.L_19:
        /*000c*/ 	.word	0x00000000
        /*0010*/ 	.short	0x0000
        /*0012*/ 	.short	0x0070
        /*0014*/ 	.byte	0x00, 0xf0, 0x01, 0x10


	//----- nvinfo : EIATTR_SPARSE_MMA_MASK
	.align		4
.L_20:
        /*0018*/ 	.byte	0x03, 0x50
        /*001a*/ 	.short	0x0000


	//----- nvinfo : EIATTR_MAXREG_COUNT
	.align		4
        /*001c*/ 	.byte	0x03, 0x1b
        /*001e*/ 	.short	0x00a8


	//----- nvinfo : EIATTR_NUM_BARRIERS
	.align		4
        /*0020*/ 	.byte	0x02, 0x4c
        /*0022*/ 	.byte	0x01
	.zero		1


	//----- nvinfo : EIATTR_MERCURY_ISA_VERSION
	.align		4
        /*0024*/ 	.byte	0x03, 0x5f
        /*0026*/ 	.short	0x0101


	//----- nvinfo : EIATTR_INT_WARP_WIDE_INSTR_OFFSETS
	.align		4
        /*0028*/ 	.byte	0x04, 0x31
        /*002a*/ 	.short	(.L_22 - .L_21)


	//   ....[0]....
.L_21:
        /*002c*/ 	.word	0x000009d0


	//   ....[1]....
        /*0030*/ 	.word	0x00000b00


	//   ....[2]....
        /*0034*/ 	.word	0x00000be0


	//----- nvinfo : EIATTR_COOP_GROUP_MASK_REGIDS
	.align		4
.L_22:
        /*0038*/ 	.byte	0x04, 0x29
        /*003a*/ 	.short	(.L_24 - .L_23)


	//   ....[0]....
.L_23:
        /*003c*/ 	.word	0xffffffff


	//   ....[1]....
        /*0040*/ 	.word	0xffffffff


	//   ....[2]....
        /*0044*/ 	.word	0xffffffff


	//   ....[3]....
        /*0048*/ 	.word	0xffffffff


	//   ....[4]....
        /*004c*/ 	.word	0xffffffff


	//   ....[5]....
        /*0050*/ 	.word	0xffffffff


	//----- nvinfo : EIATTR_COOP_GROUP_INSTR_OFFSETS
	.align		4
.L_24:
        /*0054*/ 	.byte	0x04, 0x28
        /*0056*/ 	.short	(.L_26 - .L_25)


	//   ....[0]....
.L_25:
        /*0058*/ 	.word	0x00000060


	//   ....[1]....
        /*005c*/ 	.word	0x00000070


	//   ....[2]....
        /*0060*/ 	.word	0x00000130


	//   ....[3]....
        /*0064*/ 	.word	0x00000820


	//   ....[4]....
        /*0068*/ 	.word	0x00000d50


	//   ....[5]....
        /*006c*/ 	.word	0x000019a0


	//----- nvinfo : EIATTR_REG_RECONFIG
	.align		4
.L_26:
        /*0070*/ 	.byte	0x01, 0x54
	.zero		2


	//----- nvinfo : EIATTR_MBARRIER_INSTR_OFFSETS
	.align		4
        /*0074*/ 	.byte	0x04, 0x39
        /*0076*/ 	.short	(.L_28 - .L_27)


	//   ....[0]....
.L_27:
        /*0078*/ 	.word	0x00000250
        /*007c*/ 	.word	0x000000ff
        /*0080*/ 	.word	0x00000000
        /*0084*/ 	.short	0x0100
        /*0086*/ 	.byte	0x08
	.zero		1


	//   ....[1]....
        /*0088*/ 	.word	0x00000260
        /*008c*/ 	.word	0x000000ff
        /*0090*/ 	.word	0x00000168
        /*0094*/ 	.short	0x0100
        /*0096*/ 	.byte	0x08
	.zero		1


	//   ....[2]....
        /*0098*/ 	.word	0x00000270
        /*009c*/ 	.word	0x000000ff
        /*00a0*/ 	.word	0x00000008
        /*00a4*/ 	.short	0x0100
        /*00a6*/ 	.byte	0x08
	.zero		1


	//   ....[3]....
        /*00a8*/ 	.word	0x00000280
        /*00ac*/ 	.word	0x000000ff
        /*00b0*/ 	.word	0x00000170
        /*00b4*/ 	.short	0x0100
        /*00b6*/ 	.byte	0x08
	.zero		1


	//   ....[4]....
        /*00b8*/ 	.word	0x00000290
        /*00bc*/ 	.word	0x000000ff
        /*00c0*/ 	.word	0x00000010
        /*00c4*/ 	.short	0x0100
        /*00c6*/ 	.byte	0x08
	.zero		1


	//   ....[5]....
        /*00c8*/ 	.word	0x000002a0
        /*00cc*/ 	.word	0x000000ff
        /*00d0*/ 	.word	0x00000178
        /*00d4*/ 	.short	0x0100
        /*00d6*/ 	.byte	0x08
	.zero		1


	//   ....[6]....
        /*00d8*/ 	.word	0x000002b0
        /*00dc*/ 	.word	0x000000ff
        /*00e0*/ 	.word	0x00000018
        /*00e4*/ 	.short	0x0100
        /*00e6*/ 	.byte	0x08
	.zero		1


	//   ....[7]....
        /*00e8*/ 	.word	0x000002c0
        /*00ec*/ 	.word	0x000000ff
        /*00f0*/ 	.word	0x00000180
        /*00f4*/ 	.short	0x0100
        /*00f6*/ 	.byte	0x08
	.zero		1


	//   ....[8]....
        /*00f8*/ 	.word	0x000002d0
        /*00fc*/ 	.word	0x000000ff
        /*0100*/ 	.word	0x00000020
        /*0104*/ 	.short	0x0100
        /*0106*/ 	.byte	0x08
	.zero		1


	//   ....[9]....
        /*0108*/ 	.word	0x000002e0
        /*010c*/ 	.word	0x000000ff
        /*0110*/ 	.word	0x00000188
        /*0114*/ 	.short	0x0100
        /*0116*/ 	.byte	0x08
	.zero		1


	//   ....[10]....
        /*0118*/ 	.word	0x000002f0
        /*011c*/ 	.word	0x000000ff
        /*0120*/ 	.word	0x00000028
        /*0124*/ 	.short	0x0100
        /*0126*/ 	.byte	0x08
	.zero		1


	//   ....[11]....
        /*0128*/ 	.word	0x00000300
        /*012c*/ 	.word	0x000000ff
        /*0130*/ 	.word	0x00000190
        /*0134*/ 	.short	0x0100
        /*0136*/ 	.byte	0x08
	.zero		1


	//   ....[12]....
        /*0138*/ 	.word	0x00000310
        /*013c*/ 	.word	0x000000ff
        /*0140*/ 	.word	0x00000030
        /*0144*/ 	.short	0x0100
        /*0146*/ 	.byte	0x08
	.zero		1


	//   ....[13]....
        /*0148*/ 	.word	0x00000320
        /*014c*/ 	.word	0x000000ff
        /*0150*/ 	.word	0x00000198
        /*0154*/ 	.short	0x0100
        /*0156*/ 	.byte	0x08
	.zero		1


	//   ....[14]....
        /*0158*/ 	.word	0x00000330
        /*015c*/ 	.word	0x000000ff
        /*0160*/ 	.word	0x00000038
        /*0164*/ 	.short	0x0100
        /*0166*/ 	.byte	0x08
	.zero		1


	//   ....[15]....
        /*0168*/ 	.word	0x00000340
        /*016c*/ 	.word	0x000000ff
        /*0170*/ 	.word	0x000001a0
        /*0174*/ 	.short	0x0100
        /*0176*/ 	.byte	0x08
	.zero		1


	//   ....[16]....
        /*0178*/ 	.word	0x00000350
        /*017c*/ 	.word	0x000000ff
        /*0180*/ 	.word	0x00000040
        /*0184*/ 	.short	0x0100
        /*0186*/ 	.byte	0x08
	.zero		1


	//   ....[17]....
        /*0188*/ 	.word	0x00000360
        /*018c*/ 	.word	0x000000ff
        /*0190*/ 	.word	0x000001a8
        /*0194*/ 	.short	0x0100
        /*0196*/ 	.byte	0x08
	.zero		1


	//   ....[18]....
        /*0198*/ 	.word	0x00000370
        /*019c*/ 	.word	0x000000ff
        /*01a0*/ 	.word	0x00000048
        /*01a4*/ 	.short	0x0100
        /*01a6*/ 	.byte	0x08
	.zero		1


	//   ....[19]....
        /*01a8*/ 	.word	0x00000380
        /*01ac*/ 	.word	0x000000ff
        /*01b0*/ 	.word	0x000001b0
        /*01b4*/ 	.short	0x0100
        /*01b6*/ 	.byte	0x08
	.zero		1


	//   ....[20]....
        /*01b8*/ 	.word	0x00000390
        /*01bc*/ 	.word	0x000000ff
        /*01c0*/ 	.word	0x00000050
        /*01c4*/ 	.short	0x0100
        /*01c6*/ 	.byte	0x08
	.zero		1


	//   ....[21]....
        /*01c8*/ 	.word	0x000003a0
        /*01cc*/ 	.word	0x000000ff
        /*01d0*/ 	.word	0x000001b8
        /*01d4*/ 	.short	0x0100
        /*01d6*/ 	.byte	0x08
	.zero		1


	//   ....[22]....
        /*01d8*/ 	.word	0x000003b0
        /*01dc*/ 	.word	0x000000ff
        /*01e0*/ 	.word	0x00000058
        /*01e4*/ 	.short	0x0100
        /*01e6*/ 	.byte	0x08
	.zero		1


	//   ....[23]....
        /*01e8*/ 	.word	0x000003c0
        /*01ec*/ 	.word	0x000000ff
        /*01f0*/ 	.word	0x000001c0
        /*01f4*/ 	.short	0x0100
        /*01f6*/ 	.byte	0x08
	.zero		1


	//   ....[24]....
        /*01f8*/ 	.word	0x000003d0
        /*01fc*/ 	.word	0x000000ff
        /*0200*/ 	.word	0x00000060
        /*0204*/ 	.short	0x0100
        /*0206*/ 	.byte	0x08
	.zero		1


	//   ....[25]....
        /*0208*/ 	.word	0x000003e0
        /*020c*/ 	.word	0x000000ff
        /*0210*/ 	.word	0x000001c8
        /*0214*/ 	.short	0x0100
        /*0216*/ 	.byte	0x08
	.zero		1


	//   ....[26]....
        /*0218*/ 	.word	0x000003f0
        /*021c*/ 	.word	0x000000ff
        /*0220*/ 	.word	0x00000068
        /*0224*/ 	.short	0x0100
        /*0226*/ 	.byte	0x08
	.zero		1


	//   ....[27]....
        /*0228*/ 	.word	0x00000400
        /*022c*/ 	.word	0x000000ff
        /*0230*/ 	.word	0x000001d0
        /*0234*/ 	.short	0x0100
        /*0236*/ 	.byte	0x08
	.zero		1


	//   ....[28]....
        /*0238*/ 	.word	0x00000410
        /*023c*/ 	.word	0x000000ff
        /*0240*/ 	.word	0x00000070
        /*0244*/ 	.short	0x0100
        /*0246*/ 	.byte	0x08
	.zero		1


	//   ....[29]....
        /*0248*/ 	.word	0x00000420
        /*024c*/ 	.word	0x000000ff
        /*0250*/ 	.word	0x000001d8
        /*0254*/ 	.short	0x0100
        /*0256*/ 	.byte	0x08
	.zero		1


	//   ....[30]....
        /*0258*/ 	.word	0x00000430
        /*025c*/ 	.word	0x000000ff
        /*0260*/ 	.word	0x00000078
        /*0264*/ 	.short	0x0100
        /*0266*/ 	.byte	0x08
	.zero		1


	//   ....[31]....
        /*0268*/ 	.word	0x00000440
        /*026c*/ 	.word	0x000000ff
        /*0270*/ 	.word	0x000001e0
        /*0274*/ 	.short	0x0100
        /*0276*/ 	.byte	0x08
	.zero		1


	//   ....[32]....
        /*0278*/ 	.word	0x00000450
        /*027c*/ 	.word	0x000000ff
        /*0280*/ 	.word	0x00000080
        /*0284*/ 	.short	0x0100
        /*0286*/ 	.byte	0x08
	.zero		1


	//   ....[33]....
        /*0288*/ 	.word	0x00000460
        /*028c*/ 	.word	0x000000ff
        /*0290*/ 	.word	0x000001e8
        /*0294*/ 	.short	0x0100
        /*0296*/ 	.byte	0x08
	.zero		1


	//   ....[34]....
        /*0298*/ 	.word	0x00000470
        /*029c*/ 	.word	0x000000ff
        /*02a0*/ 	.word	0x00000088
        /*02a4*/ 	.short	0x0100
        /*02a6*/ 	.byte	0x08
	.zero		1


	//   ....[35]....
        /*02a8*/ 	.word	0x00000480
        /*02ac*/ 	.word	0x000000ff
        /*02b0*/ 	.word	0x000001f0
        /*02b4*/ 	.short	0x0100
        /*02b6*/ 	.byte	0x08
	.zero		1


	//   ....[36]....
        /*02b8*/ 	.word	0x00000490
        /*02bc*/ 	.word	0x000000ff
        /*02c0*/ 	.word	0x00000090
        /*02c4*/ 	.short	0x0100
        /*02c6*/ 	.byte	0x08
	.zero		1


	//   ....[37]....
        /*02c8*/ 	.word	0x000004a0
        /*02cc*/ 	.word	0x000000ff
        /*02d0*/ 	.word	0x000001f8
        /*02d4*/ 	.short	0x0100
        /*02d6*/ 	.byte	0x08
	.zero		1


	//   ....[38]....
        /*02d8*/ 	.word	0x000004b0
        /*02dc*/ 	.word	0x000000ff
        /*02e0*/ 	.word	0x00000098
        /*02e4*/ 	.short	0x0100
        /*02e6*/ 	.byte	0x08
	.zero		1


	//   ....[39]....
        /*02e8*/ 	.word	0x000004c0
        /*02ec*/ 	.word	0x000000ff
        /*02f0*/ 	.word	0x00000200
        /*02f4*/ 	.short	0x0100
        /*02f6*/ 	.byte	0x08
	.zero		1


	//   ....[40]....
        /*02f8*/ 	.word	0x000004d0
        /*02fc*/ 	.word	0x000000ff
        /*0300*/ 	.word	0x000000a0
        /*0304*/ 	.short	0x0100
        /*0306*/ 	.byte	0x08
	.zero		1


	//   ....[41]....
        /*0308*/ 	.word	0x000004e0
        /*030c*/ 	.word	0x000000ff
        /*0310*/ 	.word	0x00000208
        /*0314*/ 	.short	0x0100
        /*0316*/ 	.byte	0x08
	.zero		1


	//   ....[42]....
        /*0318*/ 	.word	0x000004f0
        /*031c*/ 	.word	0x000000ff
        /*0320*/ 	.word	0x000000a8
        /*0324*/ 	.short	0x0100
        /*0326*/ 	.byte	0x08
	.zero		1


	//   ....[43]....
        /*0328*/ 	.word	0x00000500
        /*032c*/ 	.word	0x000000ff
        /*0330*/ 	.word	0x00000210
        /*0334*/ 	.short	0x0100
        /*0336*/ 	.byte	0x08
	.zero		1


	//   ....[44]....
        /*0338*/ 	.word	0x00000510
        /*033c*/ 	.word	0x000000ff
        /*0340*/ 	.word	0x000000b0
        /*0344*/ 	.short	0x0100
        /*0346*/ 	.byte	0x08
	.zero		1


	//   ....[45]....
        /*0348*/ 	.word	0x00000520
        /*034c*/ 	.word	0x000000ff
        /*0350*/ 	.word	0x00000218
        /*0354*/ 	.short	0x0100
        /*0356*/ 	.byte	0x08
	.zero		1


	//   ....[46]....
        /*0358*/ 	.word	0x00000530
        /*035c*/ 	.word	0x000000ff
        /*0360*/ 	.word	0x000000b8
        /*0364*/ 	.short	0x0100
        /*0366*/ 	.byte	0x08
	.zero		1


	//   ....[47]....
        /*0368*/ 	.word	0x00000540
        /*036c*/ 	.word	0x000000ff
        /*0370*/ 	.word	0x00000220
        /*0374*/ 	.short	0x0100
        /*0376*/ 	.byte	0x08
	.zero		1


	//   ....[48]....
        /*0378*/ 	.word	0x00000550
        /*037c*/ 	.word	0x000000ff
        /*0380*/ 	.word	0x000000c0
        /*0384*/ 	.short	0x0100
        /*0386*/ 	.byte	0x08
	.zero		1


	//   ....[49]....
        /*0388*/ 	.word	0x00000560
        /*038c*/ 	.word	0x000000ff
        /*0390*/ 	.word	0x00000228
        /*0394*/ 	.short	0x0100
        /*0396*/ 	.byte	0x08
	.zero		1


	//   ....[50]....
        /*0398*/ 	.word	0x00000570
        /*039c*/ 	.word	0x000000ff
        /*03a0*/ 	.word	0x000000c8
        /*03a4*/ 	.short	0x0100
        /*03a6*/ 	.byte	0x08
	.zero		1


	//   ....[51]....
        /*03a8*/ 	.word	0x00000580
        /*03ac*/ 	.word	0x000000ff
        /*03b0*/ 	.word	0x00000230
        /*03b4*/ 	.short	0x0100
        /*03b6*/ 	.byte	0x08
	.zero		1


	//   ....[52]....
        /*03b8*/ 	.word	0x00000590
        /*03bc*/ 	.word	0x000000ff
        /*03c0*/ 	.word	0x000000d0
        /*03c4*/ 	.short	0x0100
        /*03c6*/ 	.byte	0x08
	.zero		1


	//   ....[53]....
        /*03c8*/ 	.word	0x000005a0
        /*03cc*/ 	.word	0x000000ff
        /*03d0*/ 	.word	0x00000238
        /*03d4*/ 	.short	0x0100
        /*03d6*/ 	.byte	0x08
	.zero		1


	//   ....[54]....
        /*03d8*/ 	.word	0x000005b0
        /*03dc*/ 	.word	0x000000ff
        /*03e0*/ 	.word	0x000000d8
        /*03e4*/ 	.short	0x0100
        /*03e6*/ 	.byte	0x08
	.zero		1


	//   ....[55]....
        /*03e8*/ 	.word	0x000005c0
        /*03ec*/ 	.word	0x000000ff
        /*03f0*/ 	.word	0x00000240
        /*03f4*/ 	.short	0x0100
        /*03f6*/ 	.byte	0x08
	.zero		1


	//   ....[56]....
        /*03f8*/ 	.word	0x000005d0
        /*03fc*/ 	.word	0x000000ff
        /*0400*/ 	.word	0x000000e0
        /*0404*/ 	.short	0x0100
        /*0406*/ 	.byte	0x08
	.zero		1


	//   ....[57]....
        /*0408*/ 	.word	0x000005e0
        /*040c*/ 	.word	0x000000ff
        /*0410*/ 	.word	0x00000248
        /*0414*/ 	.short	0x0100
        /*0416*/ 	.byte	0x08
	.zero		1


	//   ....[58]....
        /*0418*/ 	.word	0x000005f0
        /*041c*/ 	.word	0x000000ff
        /*0420*/ 	.word	0x000000e8
        /*0424*/ 	.short	0x0100
        /*0426*/ 	.byte	0x08
	.zero		1


	//   ....[59]....
        /*0428*/ 	.word	0x00000600
        /*042c*/ 	.word	0x000000ff
        /*0430*/ 	.word	0x00000250
        /*0434*/ 	.short	0x0100
        /*0436*/ 	.byte	0x08
	.zero		1


	//   ....[60]....
        /*0438*/ 	.word	0x00000610
        /*043c*/ 	.word	0x000000ff
        /*0440*/ 	.word	0x000000f0
        /*0444*/ 	.short	0x0100
        /*0446*/ 	.byte	0x08
	.zero		1


	//   ....[61]....
        /*0448*/ 	.word	0x00000620
        /*044c*/ 	.word	0x000000ff
        /*0450*/ 	.word	0x00000258
        /*0454*/ 	.short	0x0100
        /*0456*/ 	.byte	0x08
	.zero		1


	//   ....[62]....
        /*0458*/ 	.word	0x00000630
        /*045c*/ 	.word	0x000000ff
        /*0460*/ 	.word	0x000000f8
        /*0464*/ 	.short	0x0100
        /*0466*/ 	.byte	0x08
	.zero		1


	//   ....[63]....
        /*0468*/ 	.word	0x00000640
        /*046c*/ 	.word	0x000000ff
        /*0470*/ 	.word	0x00000260
        /*0474*/ 	.short	0x0100
        /*0476*/ 	.byte	0x08
	.zero		1


	//   ....[64]....
        /*0478*/ 	.word	0x00000650
        /*047c*/ 	.word	0x000000ff
        /*0480*/ 	.word	0x00000100
        /*0484*/ 	.short	0x0100
        /*0486*/ 	.byte	0x08
	.zero		1


	//   ....[65]....
        /*0488*/ 	.word	0x00000660
        /*048c*/ 	.word	0x000000ff
        /*0490*/ 	.word	0x00000268
        /*0494*/ 	.short	0x0100
        /*0496*/ 	.byte	0x08
	.zero		1


	//   ....[66]....
        /*0498*/ 	.word	0x00000670
        /*049c*/ 	.word	0x000000ff
        /*04a0*/ 	.word	0x00000108
        /*04a4*/ 	.short	0x0100
        /*04a6*/ 	.byte	0x08
	.zero		1


	//   ....[67]....
        /*04a8*/ 	.word	0x00000680
        /*04ac*/ 	.word	0x000000ff
        /*04b0*/ 	.word	0x00000270
        /*04b4*/ 	.short	0x0100
        /*04b6*/ 	.byte	0x08
	.zero		1


	//   ....[68]....
        /*04b8*/ 	.word	0x00000690
        /*04bc*/ 	.word	0x000000ff
        /*04c0*/ 	.word	0x00000110
        /*04c4*/ 	.short	0x0100
        /*04c6*/ 	.byte	0x08
	.zero		1


	//   ....[69]....
        /*04c8*/ 	.word	0x000006a0
        /*04cc*/ 	.word	0x000000ff
        /*04d0*/ 	.word	0x00000278
        /*04d4*/ 	.short	0x0100
        /*04d6*/ 	.byte	0x08
	.zero		1


	//   ....[70]....
        /*04d8*/ 	.word	0x000006b0
        /*04dc*/ 	.word	0x000000ff
        /*04e0*/ 	.word	0x00000118
        /*04e4*/ 	.short	0x0100
        /*04e6*/ 	.byte	0x08
	.zero		1


	//   ....[71]....
        /*04e8*/ 	.word	0x000006c0
        /*04ec*/ 	.word	0x000000ff
        /*04f0*/ 	.word	0x00000280
        /*04f4*/ 	.short	0x0100
        /*04f6*/ 	.byte	0x08
	.zero		1


	//   ....[72]....
        /*04f8*/ 	.word	0x000006d0
        /*04fc*/ 	.word	0x000000ff
        /*0500*/ 	.word	0x00000120
        /*0504*/ 	.short	0x0100
        /*0506*/ 	.byte	0x08
	.zero		1


	//   ....[73]....
        /*0508*/ 	.word	0x000006e0
        /*050c*/ 	.word	0x000000ff
        /*0510*/ 	.word	0x00000288
        /*0514*/ 	.short	0x0100
        /*0516*/ 	.byte	0x08
	.zero		1


	//   ....[74]....
        /*0518*/ 	.word	0x000006f0
        /*051c*/ 	.word	0x000000ff
        /*0520*/ 	.word	0x00000128
        /*0524*/ 	.short	0x0100
        /*0526*/ 	.byte	0x08
	.zero		1


	//   ....[75]....
        /*0528*/ 	.word	0x00000700
        /*052c*/ 	.word	0x000000ff
        /*0530*/ 	.word	0x00000290
        /*0534*/ 	.short	0x0100
        /*0536*/ 	.byte	0x08
	.zero		1


	//   ....[76]....
        /*0538*/ 	.word	0x00000710
        /*053c*/ 	.word	0x000000ff
        /*0540*/ 	.word	0x00000130
        /*0544*/ 	.short	0x0100
        /*0546*/ 	.byte	0x08
	.zero		1


	//   ....[77]....
        /*0548*/ 	.word	0x00000720
        /*054c*/ 	.word	0x000000ff
        /*0550*/ 	.word	0x00000298
        /*0554*/ 	.short	0x0100
        /*0556*/ 	.byte	0x08
	.zero		1


	//   ....[78]....
        /*0558*/ 	.word	0x00000730
        /*055c*/ 	.word	0x000000ff
        /*0560*/ 	.word	0x00000138
        /*0564*/ 	.short	0x0100
        /*0566*/ 	.byte	0x08
	.zero		1


	//   ....[79]....
        /*0568*/ 	.word	0x00000740
        /*056c*/ 	.word	0x000000ff
        /*0570*/ 	.word	0x000002a0
        /*0574*/ 	.short	0x0100
        /*0576*/ 	.byte	0x08
	.zero		1


	//   ....[80]....
        /*0578*/ 	.word	0x00000750
        /*057c*/ 	.word	0x000000ff
        /*0580*/ 	.word	0x00000140
        /*0584*/ 	.short	0x0100
        /*0586*/ 	.byte	0x08
	.zero		1


	//   ....[81]....
        /*0588*/ 	.word	0x00000760
        /*058c*/ 	.word	0x000000ff
        /*0590*/ 	.word	0x000002a8
        /*0594*/ 	.short	0x0100
        /*0596*/ 	.byte	0x08
	.zero		1


	//   ....[82]....
        /*0598*/ 	.word	0x00000770
        /*059c*/ 	.word	0x000000ff
        /*05a0*/ 	.word	0x00000148
        /*05a4*/ 	.short	0x0100
        /*05a6*/ 	.byte	0x08
	.zero		1


	//   ....[83]....
        /*05a8*/ 	.word	0x00000780
        /*05ac*/ 	.word	0x000000ff
        /*05b0*/ 	.word	0x000002b0
        /*05b4*/ 	.short	0x0100
        /*05b6*/ 	.byte	0x08
	.zero		1


	//   ....[84]....
        /*05b8*/ 	.word	0x00000790
        /*05bc*/ 	.word	0x000000ff
        /*05c0*/ 	.word	0x00000150
        /*05c4*/ 	.short	0x0100
        /*05c6*/ 	.byte	0x08
	.zero		1


	//   ....[85]....
        /*05c8*/ 	.word	0x000007a0
        /*05cc*/ 	.word	0x000000ff
        /*05d0*/ 	.word	0x000002b8
        /*05d4*/ 	.short	0x0100
        /*05d6*/ 	.byte	0x08
	.zero		1


	//   ....[86]....
        /*05d8*/ 	.word	0x000007b0
        /*05dc*/ 	.word	0x000000ff
        /*05e0*/ 	.word	0x00000158
        /*05e4*/ 	.short	0x0100
        /*05e6*/ 	.byte	0x08
	.zero		1


	//   ....[87]....
        /*05e8*/ 	.word	0x000007c0
        /*05ec*/ 	.word	0x000000ff
        /*05f0*/ 	.word	0x000002c0
        /*05f4*/ 	.short	0x0100
        /*05f6*/ 	.byte	0x08
	.zero		1


	//   ....[88]....
        /*05f8*/ 	.word	0x000007d0
        /*05fc*/ 	.word	0x000000ff
        /*0600*/ 	.word	0x00000160
        /*0604*/ 	.short	0x0100
        /*0606*/ 	.byte	0x08
	.zero		1


	//   ....[89]....
        /*0608*/ 	.word	0x000007e0
        /*060c*/ 	.word	0x000000ff
        /*0610*/ 	.word	0x000002c8
        /*0614*/ 	.short	0x0100
        /*0616*/ 	.byte	0x08
	.zero		1


	//   ....[90]....
        /*0618*/ 	.word	0x00000c60
        /*061c*/ 	.word	0x000000ff
        /*0620*/ 	.word	0x000002e0
        /*0624*/ 	.short	0x0100
        /*0626*/ 	.byte	0x06
	.zero		1


	//   ....[91]....
        /*0628*/ 	.word	0x00000d00
        /*062c*/ 	.word	0x000000ff
        /*0630*/ 	.word	0x000002e8
        /*0634*/ 	.short	0x0100
        /*0636*/ 	.byte	0x06
	.zero		1


	//   ....[92]....
        /*0638*/ 	.word	0x00001c70
        /*063c*/ 	.word	0x000000ff
        /*0640*/ 	.word	0x00000000
        /*0644*/ 	.short	0x010a
        /*0646*/ 	.byte	0x06
	.zero		1


	//   ....[93]....
        /*0648*/ 	.word	0x00001cb0
        /*064c*/ 	.word	0x000000ff
        /*0650*/ 	.word	0x00000000
        /*0654*/ 	.short	0x010a
        /*0656*/ 	.byte	0x06
	.zero		1


	//   ....[94]....
        /*0658*/ 	.word	0x000020e0
        /*065c*/ 	.word	0x000000ff
        /*0660*/ 	.word	0x00000000
        /*0664*/ 	.short	0x010a
        /*0666*/ 	.byte	0x10
	.zero		1


	//   ....[95]....
        /*0668*/ 	.word	0x00002120
        /*066c*/ 	.word	0x000000ff
        /*0670*/ 	.word	0x00000000
        /*0674*/ 	.short	0x010a
        /*0676*/ 	.byte	0x10
	.zero		1


	//   ....[96]....
        /*0678*/ 	.word	0x000023f0
        /*067c*/ 	.word	0x0000000c
        /*0680*/ 	.word	0x00000000
        /*0684*/ 	.short	0x0101
        /*0686*/ 	.byte	0x3f
	.zero		1


	//   ....[97]....
        /*0688*/ 	.word	0x00002790
        /*068c*/ 	.word	0x0000000a
        /*0690*/ 	.word	0x00000000
        /*0694*/ 	.short	0x0101
        /*0696*/ 	.byte	0x3f
	.zero		1


	//   ....[98]....
        /*0698*/ 	.word	0x00004b90
        /*069c*/ 	.word	0x00000015
        /*06a0*/ 	.word	0x00000168
        /*06a4*/ 	.short	0x010a
        /*06a6*/ 	.byte	0x3f
	.zero		1


	//   ....[99]....
        /*06a8*/ 	.word	0x00004f80
        /*06ac*/ 	.word	0x00000004
        /*06b0*/ 	.word	0x000002e8
        /*06b4*/ 	.short	0x0101
        /*06b6*/ 	.byte	0x3f
	.zero		1


	//   ....[100]....
        /*06b8*/ 	.word	0x00005690
        /*06bc*/ 	.word	0x00000006
        /*06c0*/ 	.word	0x00000000
        /*06c4*/ 	.short	0x010a
        /*06c6*/ 	.byte	0x3f
	.zero		1


	//   ....[101]....
        /*06c8*/ 	.word	0x00005710
        /*06cc*/ 	.word	0x00000007
        /*06d0*/ 	.word	0x00000000
        /*06d4*/ 	.short	0x010a
        /*06d6*/ 	.byte	0x3f
	.zero		1


	//   ....[102]....
        /*06d8*/ 	.word	0x000057a0
        /*06dc*/ 	.word	0x00000006
        /*06e0*/ 	.word	0x00000000
        /*06e4*/ 	.short	0x010a
        /*06e6*/ 	.byte	0x3f
	.zero		1


	//   ....[103]....
        /*06e8*/ 	.word	0x00005830
        /*06ec*/ 	.word	0x00000009
        /*06f0*/ 	.word	0x00000000
        /*06f4*/ 	.short	0x010a
        /*06f6*/ 	.byte	0x3f
	.zero		1


	//   ....[104]....
        /*06f8*/ 	.word	0x000058c0
        /*06fc*/ 	.word	0x00000006
        /*0700*/ 	.word	0x00000000
        /*0704*/ 	.short	0x010a
        /*0706*/ 	.byte	0x3f
	.zero		1


	//   ....[105]....
        /*0708*/ 	.word	0x00005950
        /*070c*/ 	.word	0x00000009
        /*0710*/ 	.word	0x00000000
        /*0714*/ 	.short	0x010a
        /*0716*/ 	.byte	0x3f
	.zero		1


	//   ....[106]....
        /*0718*/ 	.word	0x000059e0
        /*071c*/ 	.word	0x00000006
        /*0720*/ 	.word	0x00000000
        /*0724*/ 	.short	0x010a
        /*0726*/ 	.byte	0x3f
	.zero		1


	//   ....[107]....
        /*0728*/ 	.word	0x00005a70
        /*072c*/ 	.word	0x00000009
        /*0730*/ 	.word	0x00000000
        /*0734*/ 	.short	0x010a
        /*0736*/ 	.byte	0x3f
	.zero		1


	//   ....[108]....
        /*0738*/ 	.word	0x00005b00
        /*073c*/ 	.word	0x00000006
        /*0740*/ 	.word	0x00000000
        /*0744*/ 	.short	0x010a
        /*0746*/ 	.byte	0x3f
	.zero		1


	//   ....[109]....
        /*0748*/ 	.word	0x00005b90
        /*074c*/ 	.word	0x00000009
        /*0750*/ 	.word	0x00000000
        /*0754*/ 	.short	0x010a
        /*0756*/ 	.byte	0x3f
	.zero		1


	//   ....[110]....
        /*0758*/ 	.word	0x00005c20
        /*075c*/ 	.word	0x00000006
        /*0760*/ 	.word	0x00000000
        /*0764*/ 	.short	0x010a
        /*0766*/ 	.byte	0x3f
	.zero		1


	//   ....[111]....
        /*0768*/ 	.word	0x00005cb0
        /*076c*/ 	.word	0x00000009
        /*0770*/ 	.word	0x00000000
        /*0774*/ 	.short	0x010a
        /*0776*/ 	.byte	0x3f
	.zero		1


	//   ....[112]....
        /*0778*/ 	.word	0x00005d40
        /*077c*/ 	.word	0x00000006
        /*0780*/ 	.word	0x00000000
        /*0784*/ 	.short	0x010a
        /*0786*/ 	.byte	0x3f
	.zero		1


	//   ....[113]....
        /*0788*/ 	.word	0x00005dd0
        /*078c*/ 	.word	0x00000009
        /*0790*/ 	.word	0x00000000
        /*0794*/ 	.short	0x010a
        /*0796*/ 	.byte	0x3f
	.zero		1


	//   ....[114]....
        /*0798*/ 	.word	0x00005e60
        /*079c*/ 	.word	0x00000006
        /*07a0*/ 	.word	0x00000000
        /*07a4*/ 	.short	0x010a
        /*07a6*/ 	.byte	0x3f
	.zero		1


	//   ....[115]....
        /*07a8*/ 	.word	0x00005ef0
        /*07ac*/ 	.word	0x00000009
        /*07b0*/ 	.word	0x00000000
        /*07b4*/ 	.short	0x010a
        /*07b6*/ 	.byte	0x3f
	.zero		1


	//   ....[116]....
        /*07b8*/ 	.word	0x00005f80
        /*07bc*/ 	.word	0x00000006
        /*07c0*/ 	.word	0x00000000
        /*07c4*/ 	.short	0x010a
        /*07c6*/ 	.byte	0x3f
	.zero		1


	//   ....[117]....
        /*07c8*/ 	.word	0x00006010
        /*07cc*/ 	.word	0x00000009
        /*07d0*/ 	.word	0x00000000
        /*07d4*/ 	.short	0x010a
        /*07d6*/ 	.byte	0x3f
	.zero		1


	//   ....[118]....
        /*07d8*/ 	.word	0x000060a0
        /*07dc*/ 	.word	0x00000006
        /*07e0*/ 	.word	0x00000000
        /*07e4*/ 	.short	0x010a
        /*07e6*/ 	.byte	0x3f
	.zero		1


	//   ....[119]....
        /*07e8*/ 	.word	0x00006130
        /*07ec*/ 	.word	0x00000009
        /*07f0*/ 	.word	0x00000000
        /*07f4*/ 	.short	0x010a
        /*07f6*/ 	.byte	0x3f
	.zero		1


	//   ....[120]....
        /*07f8*/ 	.word	0x000061c0
        /*07fc*/ 	.word	0x00000006
        /*0800*/ 	.word	0x00000000
        /*0804*/ 	.short	0x010a
        /*0806*/ 	.byte	0x3f
	.zero		1


	//   ....[121]....
        /*0808*/ 	.word	0x00006250
        /*080c*/ 	.word	0x00000009
        /*0810*/ 	.word	0x00000000
        /*0814*/ 	.short	0x010a
        /*0816*/ 	.byte	0x3f
	.zero		1


	//   ....[122]....
        /*0818*/ 	.word	0x000062e0
        /*081c*/ 	.word	0x00000006
        /*0820*/ 	.word	0x00000000
        /*0824*/ 	.short	0x010a
        /*0826*/ 	.byte	0x3f
	.zero		1


	//   ....[123]....
        /*0828*/ 	.word	0x00006370
        /*082c*/ 	.word	0x00000009
        /*0830*/ 	.word	0x00000000
        /*0834*/ 	.short	0x010a
        /*0836*/ 	.byte	0x3f
	.zero		1


	//   ....[124]....
        /*0838*/ 	.word	0x00006400
        /*083c*/ 	.word	0x00000006
        /*0840*/ 	.word	0x00000000
        /*0844*/ 	.short	0x010a
        /*0846*/ 	.byte	0x3f
	.zero		1


	//   ....[125]....
        /*0848*/ 	.word	0x00006490
        /*084c*/ 	.word	0x00000009
        /*0850*/ 	.word	0x00000000
        /*0854*/ 	.short	0x010a
        /*0856*/ 	.byte	0x3f
	.zero		1


	//   ....[126]....
        /*0858*/ 	.word	0x00006520
        /*085c*/ 	.word	0x00000006
        /*0860*/ 	.word	0x00000000
        /*0864*/ 	.short	0x010a
        /*0866*/ 	.byte	0x3f
	.zero		1


	//   ....[127]....
        /*0868*/ 	.word	0x000065b0
        /*086c*/ 	.word	0x00000009
        /*0870*/ 	.word	0x00000000
        /*0874*/ 	.short	0x010a
        /*0876*/ 	.byte	0x3f
	.zero		1


	//   ....[128]....
        /*0878*/ 	.word	0x00006640
        /*087c*/ 	.word	0x00000006
        /*0880*/ 	.word	0x00000000
        /*0884*/ 	.short	0x010a
        /*0886*/ 	.byte	0x3f
	.zero		1


	//   ....[129]....
        /*0888*/ 	.word	0x000066d0
        /*088c*/ 	.word	0x00000009
        /*0890*/ 	.word	0x00000000
        /*0894*/ 	.short	0x010a
        /*0896*/ 	.byte	0x3f
	.zero		1


	//   ....[130]....
        /*0898*/ 	.word	0x00006760
        /*089c*/ 	.word	0x00000006
        /*08a0*/ 	.word	0x00000000
        /*08a4*/ 	.short	0x010a
        /*08a6*/ 	.byte	0x3f
	.zero		1


	//   ....[131]....
        /*08a8*/ 	.word	0x000067f0
        /*08ac*/ 	.word	0x00000009
        /*08b0*/ 	.word	0x00000000
        /*08b4*/ 	.short	0x010a
        /*08b6*/ 	.byte	0x3f
	.zero		1


	//   ....[132]....
        /*08b8*/ 	.word	0x00006880
        /*08bc*/ 	.word	0x00000006
        /*08c0*/ 	.word	0x00000000
        /*08c4*/ 	.short	0x010a
        /*08c6*/ 	.byte	0x3f
	.zero		1


	//   ....[133]....
        /*08c8*/ 	.word	0x00006910
        /*08cc*/ 	.word	0x00000009
        /*08d0*/ 	.word	0x00000000
        /*08d4*/ 	.short	0x010a
        /*08d6*/ 	.byte	0x3f
	.zero		1


	//   ....[134]....
        /*08d8*/ 	.word	0x000069a0
        /*08dc*/ 	.word	0x00000006
        /*08e0*/ 	.word	0x00000000
        /*08e4*/ 	.short	0x010a
        /*08e6*/ 	.byte	0x3f
	.zero		1


	//   ....[135]....
        /*08e8*/ 	.word	0x00006a30
        /*08ec*/ 	.word	0x00000009
        /*08f0*/ 	.word	0x00000000
        /*08f4*/ 	.short	0x010a
        /*08f6*/ 	.byte	0x3f
	.zero		1


	//   ....[136]....
        /*08f8*/ 	.word	0x00006ac0
        /*08fc*/ 	.word	0x00000006
        /*0900*/ 	.word	0x00000000
        /*0904*/ 	.short	0x010a
        /*0906*/ 	.byte	0x3f
	.zero		1


	//   ....[137]....
        /*0908*/ 	.word	0x00006b50
        /*090c*/ 	.word	0x00000009
        /*0910*/ 	.word	0x00000000
        /*0914*/ 	.short	0x010a
        /*0916*/ 	.byte	0x3f
	.zero		1


	//   ....[138]....
        /*0918*/ 	.word	0x00006be0
        /*091c*/ 	.word	0x00000006
        /*0920*/ 	.word	0x00000000
        /*0924*/ 	.short	0x010a
        /*0926*/ 	.byte	0x3f
	.zero		1


	//   ....[139]....
        /*0928*/ 	.word	0x00006c70
        /*092c*/ 	.word	0x00000009
        /*0930*/ 	.word	0x00000000
        /*0934*/ 	.short	0x010a
        /*0936*/ 	.byte	0x3f
	.zero		1


	//   ....[140]....
        /*0938*/ 	.word	0x00006d00
        /*093c*/ 	.word	0x00000006
        /*0940*/ 	.word	0x00000000
        /*0944*/ 	.short	0x010a
        /*0946*/ 	.byte	0x3f
	.zero		1


	//   ....[141]....
        /*0948*/ 	.word	0x00006d90
        /*094c*/ 	.word	0x00000009
        /*0950*/ 	.word	0x00000000
        /*0954*/ 	.short	0x010a
        /*0956*/ 	.byte	0x3f
	.zero		1


	//   ....[142]....
        /*0958*/ 	.word	0x00006e20
        /*095c*/ 	.word	0x0000000a
        /*0960*/ 	.word	0x00000000
        /*0964*/ 	.short	0x010a
        /*0966*/ 	.byte	0x3f
	.zero		1


	//   ....[143]....
        /*0968*/ 	.word	0x00006eb0
        /*096c*/ 	.word	0x0000000b
        /*0970*/ 	.word	0x00000000
        /*0974*/ 	.short	0x010a
        /*0976*/ 	.byte	0x3f
	.zero		1


	//   ....[144]....
        /*0978*/ 	.word	0x00006f40
        /*097c*/ 	.word	0x00000003
        /*0980*/ 	.word	0x00000000
        /*0984*/ 	.short	0x010a
        /*0986*/ 	.byte	0x3f
	.zero		1


	//   ....[145]....
        /*0988*/ 	.word	0x00006fb0
        /*098c*/ 	.word	0x0000000b
        /*0990*/ 	.word	0x00000000
        /*0994*/ 	.short	0x010a
        /*0996*/ 	.byte	0x3f
	.zero		1


	//   ....[146]....
        /*0998*/ 	.word	0x00007010
        /*099c*/ 	.word	0x0000000d
        /*09a0*/ 	.word	0x00000000
        /*09a4*/ 	.short	0x010a
        /*09a6*/ 	.byte	0x3f
	.zero		1


	//   ....[147]....
        /*09a8*/ 	.word	0x000070e0
        /*09ac*/ 	.word	0x00000015
        /*09b0*/ 	.word	0x00000168
        /*09b4*/ 	.short	0x010a
        /*09b6*/ 	.byte	0x3f
	.zero		1


	//   ....[148]....
        /*09b8*/ 	.word	0x000071b0
        /*09bc*/ 	.word	0x00000006
        /*09c0*/ 	.word	0x00000000
        /*09c4*/ 	.short	0x010a
        /*09c6*/ 	.byte	0x3f
	.zero		1


	//   ....[149]....
        /*09c8*/ 	.word	0x00007200
        /*09cc*/ 	.word	0x00000007
        /*09d0*/ 	.word	0x00000000
        /*09d4*/ 	.short	0x010a
        /*09d6*/ 	.byte	0x3f
	.zero		1


	//   ....[150]....
        /*09d8*/ 	.word	0x00007250
        /*09dc*/ 	.word	0x00000006
        /*09e0*/ 	.word	0x00000000
        /*09e4*/ 	.short	0x010a
        /*09e6*/ 	.byte	0x3f
	.zero		1


	//   ....[151]....
        /*09e8*/ 	.word	0x000072a0
        /*09ec*/ 	.word	0x00000009
        /*09f0*/ 	.word	0x00000000
        /*09f4*/ 	.short	0x010a
        /*09f6*/ 	.byte	0x3f
	.zero		1


	//   ....[152]....
        /*09f8*/ 	.word	0x000072f0
        /*09fc*/ 	.word	0x00000006
        /*0a00*/ 	.word	0x00000000
        /*0a04*/ 	.short	0x010a
        /*0a06*/ 	.byte	0x3f
	.zero		1


	//   ....[153]....
        /*0a08*/ 	.word	0x00007340
        /*0a0c*/ 	.word	0x00000009
        /*0a10*/ 	.word	0x00000000
        /*0a14*/ 	.short	0x010a
        /*0a16*/ 	.byte	0x3f
	.zero		1


	//   ....[154]....
        /*0a18*/ 	.word	0x00007390
        /*0a1c*/ 	.word	0x00000006
        /*0a20*/ 	.word	0x00000000
        /*0a24*/ 	.short	0x010a
        /*0a26*/ 	.byte	0x3f
	.zero		1


	//   ....[155]....
        /*0a28*/ 	.word	0x000073e0
        /*0a2c*/ 	.word	0x00000009
        /*0a30*/ 	.word	0x00000000
        /*0a34*/ 	.short	0x010a
        /*0a36*/ 	.byte	0x3f
	.zero		1


	//   ....[156]....
        /*0a38*/ 	.word	0x00007430
        /*0a3c*/ 	.word	0x00000006
        /*0a40*/ 	.word	0x00000000
        /*0a44*/ 	.short	0x010a
        /*0a46*/ 	.byte	0x3f
	.zero		1


	//   ....[157]....
        /*0a48*/ 	.word	0x00007480
        /*0a4c*/ 	.word	0x00000009
        /*0a50*/ 	.word	0x00000000
        /*0a54*/ 	.short	0x010a
        /*0a56*/ 	.byte	0x3f
	.zero		1


	//   ....[158]....
        /*0a58*/ 	.word	0x000074d0
        /*0a5c*/ 	.word	0x00000006
        /*0a60*/ 	.word	0x00000000
        /*0a64*/ 	.short	0x010a
        /*0a66*/ 	.byte	0x3f
	.zero		1


	//   ....[159]....
        /*0a68*/ 	.word	0x00007520
        /*0a6c*/ 	.word	0x00000009
        /*0a70*/ 	.word	0x00000000
        /*0a74*/ 	.short	0x010a
        /*0a76*/ 	.byte	0x3f
	.zero		1


	//   ....[160]....
        /*0a78*/ 	.word	0x00007570
        /*0a7c*/ 	.word	0x00000006
        /*0a80*/ 	.word	0x00000000
        /*0a84*/ 	.short	0x010a
        /*0a86*/ 	.byte	0x3f
	.zero		1


	//   ....[161]....
        /*0a88*/ 	.word	0x000075c0
        /*0a8c*/ 	.word	0x00000009
        /*0a90*/ 	.word	0x00000000
        /*0a94*/ 	.short	0x010a
        /*0a96*/ 	.byte	0x3f
	.zero		1


	//   ....[162]....
        /*0a98*/ 	.word	0x00007610
        /*0a9c*/ 	.word	0x00000006
        /*0aa0*/ 	.word	0x00000000
        /*0aa4*/ 	.short	0x010a
        /*0aa6*/ 	.byte	0x3f
	.zero		1


	//   ....[163]....
        /*0aa8*/ 	.word	0x00007660
        /*0aac*/ 	.word	0x00000009
        /*0ab0*/ 	.word	0x00000000
        /*0ab4*/ 	.short	0x010a
        /*0ab6*/ 	.byte	0x3f
	.zero		1


	//   ....[164]....
        /*0ab8*/ 	.word	0x000076b0
        /*0abc*/ 	.word	0x00000006
        /*0ac0*/ 	.word	0x00000000
        /*0ac4*/ 	.short	0x010a
        /*0ac6*/ 	.byte	0x3f
	.zero		1


	//   ....[165]....
        /*0ac8*/ 	.word	0x00007700
        /*0acc*/ 	.word	0x00000009
        /*0ad0*/ 	.word	0x00000000
        /*0ad4*/ 	.short	0x010a
        /*0ad6*/ 	.byte	0x3f
	.zero		1


	//   ....[166]....
        /*0ad8*/ 	.word	0x00007750
        /*0adc*/ 	.word	0x00000006
        /*0ae0*/ 	.word	0x00000000
        /*0ae4*/ 	.short	0x010a
        /*0ae6*/ 	.byte	0x3f
	.zero		1


	//   ....[167]....
        /*0ae8*/ 	.word	0x000077a0
        /*0aec*/ 	.word	0x00000009
        /*0af0*/ 	.word	0x00000000
        /*0af4*/ 	.short	0x010a
        /*0af6*/ 	.byte	0x3f
	.zero		1


	//   ....[168]....
        /*0af8*/ 	.word	0x000077f0
        /*0afc*/ 	.word	0x00000006
        /*0b00*/ 	.word	0x00000000
        /*0b04*/ 	.short	0x010a
        /*0b06*/ 	.byte	0x3f
	.zero		1


	//   ....[169]....
        /*0b08*/ 	.word	0x00007840
        /*0b0c*/ 	.word	0x00000009
        /*0b10*/ 	.word	0x00000000
        /*0b14*/ 	.short	0x010a
        /*0b16*/ 	.byte	0x3f
	.zero		1


	//   ....[170]....
        /*0b18*/ 	.word	0x00007890
        /*0b1c*/ 	.word	0x00000006
        /*0b20*/ 	.word	0x00000000
        /*0b24*/ 	.short	0x010a
        /*0b26*/ 	.byte	0x3f
	.zero		1


	//   ....[171]....
        /*0b28*/ 	.word	0x000078e0
        /*0b2c*/ 	.word	0x00000009
        /*0b30*/ 	.word	0x00000000
        /*0b34*/ 	.short	0x010a
        /*0b36*/ 	.byte	0x3f
	.zero		1


	//   ....[172]....
        /*0b38*/ 	.word	0x00007930
        /*0b3c*/ 	.word	0x00000006
        /*0b40*/ 	.word	0x00000000
        /*0b44*/ 	.short	0x010a
        /*0b46*/ 	.byte	0x3f
	.zero		1


	//   ....[173]....
        /*0b48*/ 	.word	0x00007980
        /*0b4c*/ 	.word	0x00000009
        /*0b50*/ 	.word	0x00000000
        /*0b54*/ 	.short	0x010a
        /*0b56*/ 	.byte	0x3f
	.zero		1


	//   ....[174]....
        /*0b58*/ 	.word	0x000079d0
        /*0b5c*/ 	.word	0x00000006
        /*0b60*/ 	.word	0x00000000
        /*0b64*/ 	.short	0x010a
        /*0b66*/ 	.byte	0x3f
	.zero		1


	//   ....[175]....
        /*0b68*/ 	.word	0x00007a20
        /*0b6c*/ 	.word	0x00000009
        /*0b70*/ 	.word	0x00000000
        /*0b74*/ 	.short	0x010a
        /*0b76*/ 	.byte	0x3f
	.zero		1


	//   ....[176]....
        /*0b78*/ 	.word	0x00007a70
        /*0b7c*/ 	.word	0x00000006
        /*0b80*/ 	.word	0x00000000
        /*0b84*/ 	.short	0x010a
        /*0b86*/ 	.byte	0x3f
	.zero		1


	//   ....[177]....
        /*0b88*/ 	.word	0x00007ac0
        /*0b8c*/ 	.word	0x00000009
        /*0b90*/ 	.word	0x00000000
        /*0b94*/ 	.short	0x010a
        /*0b96*/ 	.byte	0x3f
	.zero		1


	//   ....[178]....
        /*0b98*/ 	.word	0x00007b10
        /*0b9c*/ 	.word	0x00000006
        /*0ba0*/ 	.word	0x00000000
        /*0ba4*/ 	.short	0x010a
        /*0ba6*/ 	.byte	0x3f
	.zero		1


	//   ....[179]....
        /*0ba8*/ 	.word	0x00007b60
        /*0bac*/ 	.word	0x00000009
        /*0bb0*/ 	.word	0x00000000
        /*0bb4*/ 	.short	0x010a
        /*0bb6*/ 	.byte	0x3f
	.zero		1


	//   ....[180]....
        /*0bb8*/ 	.word	0x00007bb0
        /*0bbc*/ 	.word	0x00000006
        /*0bc0*/ 	.word	0x00000000
        /*0bc4*/ 	.short	0x010a
        /*0bc6*/ 	.byte	0x3f
	.zero		1


	//   ....[181]....
        /*0bc8*/ 	.word	0x00007c00
        /*0bcc*/ 	.word	0x00000009
        /*0bd0*/ 	.word	0x00000000
        /*0bd4*/ 	.short	0x010a
        /*0bd6*/ 	.byte	0x3f
	.zero		1


	//   ....[182]....
        /*0bd8*/ 	.word	0x00007c50
        /*0bdc*/ 	.word	0x00000006
        /*0be0*/ 	.word	0x00000000
        /*0be4*/ 	.short	0x010a
        /*0be6*/ 	.byte	0x3f
	.zero		1


	//   ....[183]....
        /*0be8*/ 	.word	0x00007ca0
        /*0bec*/ 	.word	0x00000009
        /*0bf0*/ 	.word	0x00000000
        /*0bf4*/ 	.short	0x010a
        /*0bf6*/ 	.byte	0x3f
	.zero		1


	//   ....[184]....
        /*0bf8*/ 	.word	0x00007cf0
        /*0bfc*/ 	.word	0x00000006
        /*0c00*/ 	.word	0x00000000
        /*0c04*/ 	.short	0x010a
        /*0c06*/ 	.byte	0x3f
	.zero		1


	//   ....[185]....
        /*0c08*/ 	.word	0x00007d40
        /*0c0c*/ 	.word	0x00000009
        /*0c10*/ 	.word	0x00000000
        /*0c14*/ 	.short	0x010a
        /*0c16*/ 	.byte	0x3f
	.zero		1


	//   ....[186]....
        /*0c18*/ 	.word	0x00007d90
        /*0c1c*/ 	.word	0x00000006
        /*0c20*/ 	.word	0x00000000
        /*0c24*/ 	.short	0x010a
        /*0c26*/ 	.byte	0x3f
	.zero		1


	//   ....[187]....
        /*0c28*/ 	.word	0x00007de0
        /*0c2c*/ 	.word	0x00000009
        /*0c30*/ 	.word	0x00000000
        /*0c34*/ 	.short	0x010a
        /*0c36*/ 	.byte	0x3f
	.zero		1


	//   ....[188]....
        /*0c38*/ 	.word	0x00007e30
        /*0c3c*/ 	.word	0x00000006
        /*0c40*/ 	.word	0x00000000
        /*0c44*/ 	.short	0x010a
        /*0c46*/ 	.byte	0x3f
	.zero		1


	//   ....[189]....
        /*0c48*/ 	.word	0x00007e80
        /*0c4c*/ 	.word	0x00000009
        /*0c50*/ 	.word	0x00000000
        /*0c54*/ 	.short	0x010a
        /*0c56*/ 	.byte	0x3f
	.zero		1


	//   ....[190]....
        /*0c58*/ 	.word	0x00007ed0
        /*0c5c*/ 	.word	0x0000000a
        /*0c60*/ 	.word	0x00000000
        /*0c64*/ 	.short	0x010a
        /*0c66*/ 	.byte	0x3f
	.zero		1


	//   ....[191]....
        /*0c68*/ 	.word	0x00007f20
        /*0c6c*/ 	.word	0x0000000b
        /*0c70*/ 	.word	0x00000000
        /*0c74*/ 	.short	0x010a
        /*0c76*/ 	.byte	0x3f
	.zero		1


	//----- nvinfo : EIATTR_NUM_MBARRIERS
	.align		4
.L_28:
        /*0c78*/ 	.byte	0x03, 0x38
        /*0c7a*/ 	.short	0x005c


	//----- nvinfo : EIATTR_EXIT_INSTR_OFFSETS
	.align		4
        /*0c7c*/ 	.byte	0x04, 0x1c
        /*0c7e*/ 	.short	(.L_30 - .L_29)


	//   ....[0]....
.L_29:
        /*0c80*/ 	.word	0x00000f20


	//   ....[1]....
        /*0c84*/ 	.word	0x00001700


	//   ....[2]....
        /*0c88*/ 	.word	0x00004310


	//   ....[3]....
        /*0c8c*/ 	.word	0x00004870


	//   ....[4]....
        /*0c90*/ 	.word	0x00006f90


	//----- nvinfo : EIATTR_MAX_THREADS
	.align		4
.L_30:
        /*0c94*/ 	.byte	0x04, 0x05
        /*0c96*/ 	.short	(.L_32 - .L_31)
.L_31:
        /*0c98*/ 	.word	0x00000180
        /*0c9c*/ 	.word	0x00000001
        /*0ca0*/ 	.word	0x00000001


	//----- nvinfo : EIATTR_CRS_STACK_SIZE
	.align		4
.L_32:
        /*0ca4*/ 	.byte	0x04, 0x1e
        /*0ca6*/ 	.short	(.L_34 - .L_33)
.L_33:
        /*0ca8*/ 	.word	0x00000000


	//----- nvinfo : EIATTR_CBANK_PARAM_SIZE
	.align		4
.L_34:
        /*0cac*/ 	.byte	0x03, 0x19
        /*0cae*/ 	.short	0x0470


	//----- nvinfo : EIATTR_PARAM_CBANK
	.align		4
        /*0cb0*/ 	.byte	0x04, 0x0a
        /*0cb2*/ 	.short	(.L_36 - .L_35)
	.align		4
.L_35:
        /*0cb4*/ 	.word	index@(.nv.constant0._ZN7cutlass13device_kernelINS_4gemm6kernel13GemmUniversalIN4cute5tupleIJiiiiEEENS1_10collective13CollectiveMmaINS1_37MainloopSm90TmaGmmaWarpSpecializedFP8ILi45ENS5_IJNS4_1CILi2EEENSA_ILi1EEESC_EEENS1_35KernelTmaWarpSpecializedCooperativeEEENS5_IJNSA_ILi128EEENSA_ILi32EEESH_EEENS_12float_e4m3_tENS5_IJlSC_lEEESJ_SK_NS4_8TiledMMAINS4_8MMA_AtomIJNS4_4SM904GMMA30MMA_64x32x32_F32E4M3E4M3_SS_TNILNSO_7ScaleInE1ELSQ_1EEEEEENS4_6LayoutISD_NS5_IJSC_NSA_ILi0EEESU_EEEEENS5_IJNS4_10UnderscoreESX_SX_EEEEENS4_13SM90_TMA_LOADENS4_14ComposedLayoutINS4_7SwizzleILi1ELi4ELi3EEENS4_18smem_ptr_flag_bitsILi8EEENST_INS5_IJNSA_ILi8EEESH_EEENS5_IJSH_SC_EEEEEEEvNS4_8identityENS4_23SM90_TMA_LOAD_MULTICASTES1A_vS1B_EENS_8epilogue10collective6detail29Sm90TmaWarpSpecializedAdapterINS1F_15DefaultEpilogueISJ_SK_SK_NS1E_6thread17LinearCombinationISJ_Li1EffLNS1J_9ScaleType4KindE0ELNS_15FloatRoundStyleE2ESJ_EENS1_15EpilogueDefaultEEEEEvvEEEEvNT_6ParamsE)
        /*0cb8*/ 	.short	0x0210
        /*0cba*/ 	.short	0x0470


	//----- nvinfo : EIATTR_SW_WAR
	.align		4
.L_36:
        /*0cbc*/ 	.byte	0x04, 0x36
        /*0cbe*/ 	.short	(.L_38 - .L_37)
.L_37:
        /*0cc0*/ 	.word	0x00000008
.L_38:


//--------------------- .nv.callgraph             --------------------------
	.section	.nv.callgraph,"",@"SHT_CUDA_CALLGRAPH"
	.align	4
	.sectionentsize	8
	.align		4
        /*0000*/ 	.word	0x00000000
	.align		4
        /*0004*/ 	.word	0xffffffff
	.align		4
        /*0008*/ 	.word	0x00000000
	.align		4
        /*000c*/ 	.word	0xfffffffe
	.align		4
        /*0010*/ 	.word	0x00000000
	.align		4
        /*0014*/ 	.word	0xfffffffd
	.align		4
        /*0018*/ 	.word	0x00000000
	.align		4
        /*001c*/ 	.word	0xfffffffc


//--------------------- .nv.constant4             --------------------------
	.section	.nv.constant4,"a",@progbits
	.align	8
	.align		8
.nv.constant4:
        /*0000*/ 	.dword	_ZN39_INTERNAL_39097aaa_4_k_cu_19f5744d_79934cuda3std3__45__cpo5beginE
	.align		8
        /*0008*/ 	.dword	_ZN39_INTERNAL_39097aaa_4_k_cu_19f5744d_79934cuda3std3__45__cpo3endE
	.align		8
        /*0010*/ 	.dword	_ZN39_INTERNAL_39097aaa_4_k_cu_19f5744d_79934cuda3std3__45__cpo6cbeginE
	.align		8
        /*0018*/ 	.dword	_ZN39_INTERNAL_39097aaa_4_k_cu_19f5744d_79934cuda3std3__45__cpo4cendE
	.align		8
        /*0020*/ 	.dword	_ZN39_INTERNAL_39097aaa_4_k_cu_19f5744d_79934cuda3std3__441_GLOBAL__N__39097aaa_4_k_cu_19f5744d_79936ignoreE
	.align		8
        /*0028*/ 	.dword	_ZN39_INTERNAL_39097aaa_4_k_cu_19f5744d_79934cuda3std3__419piecewise_constructE
	.align		8
        /*0030*/ 	.dword	_ZN39_INTERNAL_39097aaa_4_k_cu_19f5744d_79934cuda3std3__48in_placeE
	.align		8
        /*0038*/ 	.dword	_ZN39_INTERNAL_39097aaa_4_k_cu_19f5744d_79934cuda3std6ranges3__45__cpo4swapE
	.align		8
        /*0040*/ 	.dword	_ZN39_INTERNAL_39097aaa_4_k_cu_19f5744d_79934cuda3std6ranges3__45__cpo9iter_moveE
	.align		8
        /*0048*/ 	.dword	_ZN39_INTERNAL_39097aaa_4_k_cu_19f5744d_79934cute7productE
	.align		8
        /*0050*/ 	.dword	_ZN39_INTERNAL_39097aaa_4_k_cu_19f5744d_79934cute1_E


//--------------------- .text._ZN7cutlass13device_kernelINS_4gemm6kernel13GemmUniversalIN4cute5tupleIJiiiiEEENS1_10collective13CollectiveMmaINS1_37MainloopSm90TmaGmmaWarpSpecializedFP8ILi45ENS5_IJNS4_1CILi2EEENSA_ILi1EEESC_EEENS1_35KernelTmaWarpSpecializedCooperativeEEENS5_IJNSA_ILi128EEENSA_ILi32EEESH_EEENS_12float_e4m3_tENS5_IJlSC_lEEESJ_SK_NS4_8TiledMMAINS4_8MMA_AtomIJNS4_4SM904GMMA30MMA_64x32x32_F32E4M3E4M3_SS_TNILNSO_7ScaleInE1ELSQ_1EEEEEENS4_6LayoutISD_NS5_IJSC_NSA_ILi0EEESU_EEEEENS5_IJNS4_10UnderscoreESX_SX_EEEEENS4_13SM90_TMA_LOADENS4_14ComposedLayoutINS4_7SwizzleILi1ELi4ELi3EEENS4_18smem_ptr_flag_bitsILi8EEENST_INS5_IJNSA_ILi8EEESH_EEENS5_IJSH_SC_EEEEEEEvNS4_8identityENS4_23SM90_TMA_LOAD_MULTICASTES1A_vS1B_EENS_8epilogue10collective6detail29Sm90TmaWarpSpecializedAdapterINS1F_15DefaultEpilogueISJ_SK_SK_NS1E_6thread17LinearCombinationISJ_Li1EffLNS1J_9ScaleType4KindE0ELNS_15FloatRoundStyleE2ESJ_EENS1_15EpilogueDefaultEEEEEvvEEEEvNT_6ParamsE --------------------------
	.section	.text._ZN7cutlass13device_kernelINS_4gemm6kernel13GemmUniversalIN4cute5tupleIJiiiiEEENS1_10collective13CollectiveMmaINS1_37MainloopSm90TmaGmmaWarpSpecializedFP8ILi45ENS5_IJNS4_1CILi2EEENSA_ILi1EEESC_EEENS1_35KernelTmaWarpSpecializedCooperativeEEENS5_IJNSA_ILi128EEENSA_ILi32EEESH_EEENS_12float_e4m3_tENS5_IJlSC_lEEESJ_SK_NS4_8TiledMMAINS4_8MMA_AtomIJNS4_4SM904GMMA30MMA_64x32x32_F32E4M3E4M3_SS_TNILNSO_7ScaleInE1ELSQ_1EEEEEENS4_6LayoutISD_NS5_IJSC_NSA_ILi0EEESU_EEEEENS5_IJNS4_10UnderscoreESX_SX_EEEEENS4_13SM90_TMA_LOADENS4_14ComposedLayoutINS4_7SwizzleILi1ELi4ELi3EEENS4_18smem_ptr_flag_bitsILi8EEENST_INS5_IJNSA_ILi8EEESH_EEENS5_IJSH_SC_EEEEEEEvNS4_8identityENS4_23SM90_TMA_LOAD_MULTICASTES1A_vS1B_EENS_8epilogue10collective6detail29Sm90TmaWarpSpecializedAdapterINS1F_15DefaultEpilogueISJ_SK_SK_NS1E_6thread17LinearCombinationISJ_Li1EffLNS1J_9ScaleType4KindE0ELNS_15FloatRoundStyleE2ESJ_EENS1_15EpilogueDefaultEEEEEvvEEEEvNT_6ParamsE,"ax",@progbits
	.align	128
.text._ZN7cutlass13device_kernelINS_4gemm6kernel13GemmUniversalIN4cute5tupleIJiiiiEEENS1_10collective13CollectiveMmaINS1_37MainloopSm90TmaGmmaWarpSpecializedFP8ILi45ENS5_IJNS4_1CILi2EEENSA_ILi1EEESC_EEENS1_35KernelTmaWarpSpecializedCooperativeEEENS5_IJNSA_ILi128EEENSA_ILi32EEESH_EEENS_12float_e4m3_tENS5_IJlSC_lEEESJ_SK_NS4_8TiledMMAINS4_8MMA_AtomIJNS4_4SM904GMMA30MMA_64x32x32_F32E4M3E4M3_SS_TNILNSO_7ScaleInE1ELSQ_1EEEEEENS4_6LayoutISD_NS5_IJSC_NSA_ILi0EEESU_EEEEENS5_IJNS4_10UnderscoreESX_SX_EEEEENS4_13SM90_TMA_LOADENS4_14ComposedLayoutINS4_7SwizzleILi1ELi4ELi3EEENS4_18smem_ptr_flag_bitsILi8EEENST_INS5_IJNSA_ILi8EEESH_EEENS5_IJSH_SC_EEEEEEEvNS4_8identityENS4_23SM90_TMA_LOAD_MULTICASTES1A_vS1B_EENS_8epilogue10collective6detail29Sm90TmaWarpSpecializedAdapterINS1F_15DefaultEpilogueISJ_SK_SK_NS1E_6thread17LinearCombinationISJ_Li1EffLNS1J_9ScaleType4KindE0ELNS_15FloatRoundStyleE2ESJ_EENS1_15EpilogueDefaultEEEEEvvEEEEvNT_6ParamsE:
        .type           _ZN7cutlass13device_kernelINS_4gemm6kernel13GemmUniversalIN4cute5tupleIJiiiiEEENS1_10collective13CollectiveMmaINS1_37MainloopSm90TmaGmmaWarpSpecializedFP8ILi45ENS5_IJNS4_1CILi2EEENSA_ILi1EEESC_EEENS1_35KernelTmaWarpSpecializedCooperativeEEENS5_IJNSA_ILi128EEENSA_ILi32EEESH_EEENS_12float_e4m3_tENS5_IJlSC_lEEESJ_SK_NS4_8TiledMMAINS4_8MMA_AtomIJNS4_4SM904GMMA30MMA_64x32x32_F32E4M3E4M3_SS_TNILNSO_7ScaleInE1ELSQ_1EEEEEENS4_6LayoutISD_NS5_IJSC_NSA_ILi0EEESU_EEEEENS5_IJNS4_10UnderscoreESX_SX_EEEEENS4_13SM90_TMA_LOADENS4_14ComposedLayoutINS4_7SwizzleILi1ELi4ELi3EEENS4_18smem_ptr_flag_bitsILi8EEENST_INS5_IJNSA_ILi8EEESH_EEENS5_IJSH_SC_EEEEEEEvNS4_8identityENS4_23SM90_TMA_LOAD_MULTICASTES1A_vS1B_EENS_8epilogue10collective6detail29Sm90TmaWarpSpecializedAdapterINS1F_15DefaultEpilogueISJ_SK_SK_NS1E_6thread17LinearCombinationISJ_Li1EffLNS1J_9ScaleType4KindE0ELNS_15FloatRoundStyleE2ESJ_EENS1_15EpilogueDefaultEEEEEvvEEEEvNT_6ParamsE,@function
        .size           _ZN7cutlass13device_kernelINS_4gemm6kernel13GemmUniversalIN4cute5tupleIJiiiiEEENS1_10collective13CollectiveMmaINS1_37MainloopSm90TmaGmmaWarpSpecializedFP8ILi45ENS5_IJNS4_1CILi2EEENSA_ILi1EEESC_EEENS1_35KernelTmaWarpSpecializedCooperativeEEENS5_IJNSA_ILi128EEENSA_ILi32EEESH_EEENS_12float_e4m3_tENS5_IJlSC_lEEESJ_SK_NS4_8TiledMMAINS4_8MMA_AtomIJNS4_4SM904GMMA30MMA_64x32x32_F32E4M3E4M3_SS_TNILNSO_7ScaleInE1ELSQ_1EEEEEENS4_6LayoutISD_NS5_IJSC_NSA_ILi0EEESU_EEEEENS5_IJNS4_10UnderscoreESX_SX_EEEEENS4_13SM90_TMA_LOADENS4_14ComposedLayoutINS4_7SwizzleILi1ELi4ELi3EEENS4_18smem_ptr_flag_bitsILi8EEENST_INS5_IJNSA_ILi8EEESH_EEENS5_IJSH_SC_EEEEEEEvNS4_8identityENS4_23SM90_TMA_LOAD_MULTICASTES1A_vS1B_EENS_8epilogue10collective6detail29Sm90TmaWarpSpecializedAdapterINS1F_15DefaultEpilogueISJ_SK_SK_NS1E_6thread17LinearCombinationISJ_Li1EffLNS1J_9ScaleType4KindE0ELNS_15FloatRoundStyleE2ESJ_EENS1_15EpilogueDefaultEEEEEvvEEEEvNT_6ParamsE,(.L_x_193 - _ZN7cutlass13device_kernelINS_4gemm6kernel13GemmUniversalIN4cute5tupleIJiiiiEEENS1_10collective13CollectiveMmaINS1_37MainloopSm90TmaGmmaWarpSpecializedFP8ILi45ENS5_IJNS4_1CILi2EEENSA_ILi1EEESC_EEENS1_35KernelTmaWarpSpecializedCooperativeEEENS5_IJNSA_ILi128EEENSA_ILi32EEESH_EEENS_12float_e4m3_tENS5_IJlSC_lEEESJ_SK_NS4_8TiledMMAINS4_8MMA_AtomIJNS4_4SM904GMMA30MMA_64x32x32_F32E4M3E4M3_SS_TNILNSO_7ScaleInE1ELSQ_1EEEEEENS4_6LayoutISD_NS5_IJSC_NSA_ILi0EEESU_EEEEENS5_IJNS4_10UnderscoreESX_SX_EEEEENS4_13SM90_TMA_LOADENS4_14ComposedLayoutINS4_7SwizzleILi1ELi4ELi3EEENS4_18smem_ptr_flag_bitsILi8EEENST_INS5_IJNSA_ILi8EEESH_EEENS5_IJSH_SC_EEEEEEEvNS4_8identityENS4_23SM90_TMA_LOAD_MULTICASTES1A_vS1B_EENS_8epilogue10collective6detail29Sm90TmaWarpSpecializedAdapterINS1F_15DefaultEpilogueISJ_SK_SK_NS1E_6thread17LinearCombinationISJ_Li1EffLNS1J_9ScaleType4KindE0ELNS_15FloatRoundStyleE2ESJ_EENS1_15EpilogueDefaultEEEEEvvEEEEvNT_6ParamsE)
        .other          _ZN7cutlass13device_kernelINS_4gemm6kernel13GemmUniversalIN4cute5tupleIJiiiiEEENS1_10collective13CollectiveMmaINS1_37MainloopSm90TmaGmmaWarpSpecializedFP8ILi45ENS5_IJNS4_1CILi2EEENSA_ILi1EEESC_EEENS1_35KernelTmaWarpSpecializedCooperativeEEENS5_IJNSA_ILi128EEENSA_ILi32EEESH_EEENS_12float_e4m3_tENS5_IJlSC_lEEESJ_SK_NS4_8TiledMMAINS4_8MMA_AtomIJNS4_4SM904GMMA30MMA_64x32x32_F32E4M3E4M3_SS_TNILNSO_7ScaleInE1ELSQ_1EEEEEENS4_6LayoutISD_NS5_IJSC_NSA_ILi0EEESU_EEEEENS5_IJNS4_10UnderscoreESX_SX_EEEEENS4_13SM90_TMA_LOADENS4_14ComposedLayoutINS4_7SwizzleILi1ELi4ELi3EEENS4_18smem_ptr_flag_bitsILi8EEENST_INS5_IJNSA_ILi8EEESH_EEENS5_IJSH_SC_EEEEEEEvNS4_8identityENS4_23SM90_TMA_LOAD_MULTICASTES1A_vS1B_EENS_8epilogue10collective6detail29Sm90TmaWarpSpecializedAdapterINS1F_15DefaultEpilogueISJ_SK_SK_NS1E_6thread17LinearCombinationISJ_Li1EffLNS1J_9ScaleType4KindE0ELNS_15FloatRoundStyleE2ESJ_EENS1_15EpilogueDefaultEEEEEvvEEEEvNT_6ParamsE,@"STO_CUDA_ENTRY STV_DEFAULT"
_ZN7cutlass13device_kernelINS_4gemm6kernel13GemmUniversalIN4cute5tupleIJiiiiEEENS1_10collective13CollectiveMmaINS1_37MainloopSm90TmaGmmaWarpSpecializedFP8ILi45ENS5_IJNS4_1CILi2EEENSA_ILi1EEESC_EEENS1_35KernelTmaWarpSpecializedCooperativeEEENS5_IJNSA_ILi128EEENSA_ILi32EEESH_EEENS_12float_e4m3_tENS5_IJlSC_lEEESJ_SK_NS4_8TiledMMAINS4_8MMA_AtomIJNS4_4SM904GMMA30MMA_64x32x32_F32E4M3E4M3_SS_TNILNSO_7ScaleInE1ELSQ_1EEEEEENS4_6LayoutISD_NS5_IJSC_NSA_ILi0EEESU_EEEEENS5_IJNS4_10UnderscoreESX_SX_EEEEENS4_13SM90_TMA_LOADENS4_14ComposedLayoutINS4_7SwizzleILi1ELi4ELi3EEENS4_18smem_ptr_flag_bitsILi8EEENST_INS5_IJNSA_ILi8EEESH_EEENS5_IJSH_SC_EEEEEEEvNS4_8identityENS4_23SM90_TMA_LOAD_MULTICASTES1A_vS1B_EENS_8epilogue10collective6detail29Sm90TmaWarpSpecializedAdapterINS1F_15DefaultEpilogueISJ_SK_SK_NS1E_6thread17LinearCombinationISJ_Li1EffLNS1J_9ScaleType4KindE0ELNS_15FloatRoundStyleE2ESJ_EENS1_15EpilogueDefaultEEEEEvvEEEEvNT_6ParamsE:
[----:B------:R-:W-:Y:S01]  /*0000*/  LDC R1, c[0x0][0x28] ;  /* 0x00000a00ff017b82 */ /* 0x000fe20000000800 */
[----:B------:R-:W0:Y:S01]  /*0010*/  S2R R20, SR_TID.X ;  /* 0x0000000000147919 */ /* 0x000e220000002100 */
[----:B------:R-:W-:Y:S01]  /*0020*/  ELECT P0, URZ, PT ;  /* 0x00000000003f782f */ /* 0x000fe20003800000 */
[----:B------:R-:W-:Y:S01]  /*0030*/  BSSY B0, `(.L_x_0) ;  /* 0x000000f000007945 */ /* 0x000fe20003800000 */
[--C-:B0-----:R-:W-:Y:S02]  /*0040*/  SHF.R.U32.HI R0, RZ, 0x5, R20.reuse ;  /* 0x00000005ff007819 */ /* 0x101fe40000011614 */
[----:B------:R-:W-:-:S03]  /*0050*/  SHF.R.U32.HI R12, RZ, 0x7, R20 ;  /* 0x00000007ff0c7819 */ /* 0x000fc60000011614 */
[----:B------:R-:W0:Y:S04]  /*0060*/  SHFL.IDX PT, R2, R0, RZ, 0x1f ;  /* 0x00001fff00027589 */ /* 0x000e2800000e0000 */
[----:B------:R1:W2:Y:S01]  /*0070*/  SHFL.IDX PT, R5, R12, RZ, 0x1f ;  /* 0x00001fff0c057589 */ /* 0x0002a200000e0000 */
[----:B0-----:R-:W-:-:S13]  /*0080*/  ISETP.NE.OR P0, PT, R2, RZ, !P0 ;  /* 0x000000ff0200720c */ /* 0x001fda0004705670 */
[----:B-12---:R-:W-:Y:S05]  /*0090*/  @P0 BRA `(.L_x_1) ;  /* 0x0000000000200947 */ /* 0x006fea0003800000 */
[----:B------:R-:W-:Y:S02]  /*00a0*/  ULDC.64 UR4, c[0x0][0x198] ;  /* 0x0000660000047ab9 */ /* 0x000fe40000000a00 */
[----:B------:R-:W-:Y:S02]  /*00b0*/  UIADD3 UR6, UP0, UR4, 0xf0, URZ ;  /* 0x000000f004067890 */ /* 0x000fe4000ff1e03f */
[----:B------:R-:W-:Y:S02]  /*00c0*/  UIADD3 UR4, UP1, UR4, 0x1f0, URZ ;  /* 0x000001f004047890 */ /* 0x000fe4000ff3e03f */
[----:B------:R-:W-:Y:S02]  /*00d0*/  UIADD3.X UR7, URZ, UR5, URZ, UP0, !UPT ;  /* 0x000000053f077290 */ /* 0x000fe400087fe43f */
[----:B------:R-:W-:-:S07]  /*00e0*/  UIADD3.X UR5, URZ, UR5, URZ, UP1, !UPT ;  /* 0x000000053f057290 */ /* 0x000fce0008ffe43f */
[----:B------:R0:W-:Y:S02]  /*00f0*/  UTMACCTL.PF [UR6] ;  /* 0x00000000060079b9 */ /* 0x0001e40008040000 */
[----:B------:R0:W-:Y:S02]  /*0100*/  UTMACCTL.PF [UR4] ;  /* 0x00000000040079b9 */ /* 0x0001e40008040000 */
[----:B0-----:R-:W-:Y:S01]  /*0110*/  NOP ;  /* 0x0000000000007918 */ /* 0x001fe20000000000 */
.L_x_1:
[----:B------:R-:W-:Y:S05]  /*0120*/  BSYNC B0 ;  /* 0x0000000000007941 */ /* 0x000fea0003800000 */
.L_x_0:
[----:B------:R-:W0:Y:S02]  /*0130*/  SHFL.IDX PT, R3, R0, RZ, 0x1f ;  /* 0x00001fff00037589 */ /* 0x000e2400000e0000 */
[----:B0-----:R-:W-:-:S13]  /*0140*/  ISETP.NE.AND P0, PT, R3, RZ, PT ;  /* 0x000000ff0300720c */ /* 0x001fda0003f05270 */
[----:B------:R-:W-:Y:S05]  /*0150*/  @P0 BRA `(.L_x_2) ;  /* 0x0000000400ac0947 */ /* 0x000fea0003800000 */
[----:B------:R-:W-:Y:S01]  /*0160*/  ELECT P0, URZ, PT ;  /* 0x00000000003f782f */ /* 0x000fe20003800000 */
[----:B------:R-:W-:-:S12]  /*0170*/  BSSY B0, `(.L_x_2) ;  /* 0x0000069000007945 */ /* 0x000fd80003800000 */
[----:B------:R-:W-:Y:S05]  /*0180*/  @!P0 BRA `(.L_x_3) ;  /* 0x00000004009c8947 */ /* 0x000fea0003800000 */
[----:B------:R-:W0:Y:S01]  /*0190*/  S2UR UR8, SR_CgaCtaId ;  /* 0x00000000000879c3 */ /* 0x000e220000008800 */
[----:B------:R-:W-:Y:S01]  /*01a0*/  UMOV UR4, 0x400 ;  /* 0x0000040000047882 */ /* 0x000fe20000000000 */
[----:B------:R-:W-:Y:S01]  /*01b0*/  UMOV UR5, 0x1 ;  /* 0x0000000100057882 */ /* 0x000fe20000000000 */
[----:B------:R-:W-:Y:S02]  /*01c0*/  UMOV UR6, 0x4 ;  /* 0x0000000400067882 */ /* 0x000fe40000000000 */
[----:B------:R-:W-:-:S04]  /*01d0*/  UIADD3 UR6, -UR6, 0x100000, URZ ;  /* 0x0010000006067890 */ /* 0x000fc8000fffe13f */
[----:B------:R-:W-:Y:S02]  /*01e0*/  USHF.L.U32 UR7, UR6, 0xb, URZ ;  /* 0x0000000b06077899 */ /* 0x000fe4000800063f */
[----:B------:R-:W-:Y:S02]  /*01f0*/  USHF.L.U32 UR6, UR6, 0x1, URZ ;  /* 0x0000000106067899 */ /* 0x000fe4000800063f */
[----:B0-----:R-:W-:Y:S02]  /*0200*/  ULEA UR8, UR8, UR4, 0x18 ;  /* 0x0000000408087291 */ /* 0x001fe4000f8ec03f */
[----:B------:R-:W-:-:S04]  /*0210*/  UIADD3 UR4, -UR5, 0x100000, URZ ;  /* 0x0010000005047890 */ /* 0x000fc8000fffe13f */
[----:B------:R-:W-:Y:S02]  /*0220*/  USHF.L.U32 UR5, UR4, 0xb, URZ ;  /* 0x0000000b04057899 */ /* 0x000fe4000800063f */
[----:B------:R-:W-:Y:S01]  /*0230*/  USHF.L.U32 UR4, UR4, 0x1, URZ ;  /* 0x0000000104047899 */ /* 0x000fe2000800063f */
[----:B------:R-:W0:Y:S11]  /*0240*/  FENCE.VIEW.ASYNC.S ;  /* 0x00000000000073c6 */ /* 0x000e360000000000 */
[----:B0-----:R0:W1:Y:S01]  /*0250*/  SYNCS.EXCH.64 URZ, [UR8], UR4 ;  /* 0x00000004083f75b2 */ /* 0x0010620008000100 */
[----:B------:R0:W2:Y:S01]  /*0260*/  SYNCS.EXCH.64 URZ, [UR8+0x168], UR6 ;  /* 0x00016806083f75b2 */ /* 0x0000a20008000100 */
[----:B------:R0:W3:Y:S01]  /*0270*/  SYNCS.EXCH.64 URZ, [UR8+0x8], UR4 ;  /* 0x00000804083f75b2 */ /* 0x0000e20008000100 */
[----:B------:R0:W4:Y:S01]  /*0280*/  SYNCS.EXCH.64 URZ, [UR8+0x170], UR6 ;  /* 0x00017006083f75b2 */ /* 0x0001220008000100 */
[----:B------:R0:W0:Y:S01]  /*0290*/  SYNCS.EXCH.64 URZ, [UR8+0x10], UR4 ;  /* 0x00001004083f75b2 */ /* 0x0000220008000100 */
        /* <DEDUP_REMOVED lines=85> */
[----:B-1234-:R-:W-:Y:S01]  /*07f0*/  NOP ;  /* 0x0000000000007918 */ /* 0x01efe20000000000 */
.L_x_3:
[----:B0-----:R-:W-:Y:S05]  /*0800*/  BSYNC B0 ;  /* 0x0000000000007941 */ /* 0x001fea0003800000 */
.L_x_2:
[----:B------:R-:W-:Y:S01]  /*0810*/  SHF.R.S32.HI R7, RZ, 0x1f, R20 ;  /* 0x0000001fff077819 */ /* 0x000fe20000011414 */
[----:B------:R-:W0:Y:S01]  /*0820*/  SHFL.IDX PT, R0, R0, RZ, 0x1f ;  /* 0x00001fff00007589 */ /* 0x000e2200000e0000 */
[----:B------:R-:W1:Y:S01]  /*0830*/  S2UR UR8, SR_CTAID.X ;  /* 0x00000000000879c3 */ /* 0x000e620000002500 */
[----:B------:R-:W-:Y:S02]  /*0840*/  ELECT P0, URZ, PT ;  /* 0x00000000003f782f */ /* 0x000fe40003800000 */
[----:B------:R-:W-:Y:S01]  /*0850*/  LEA.HI R7, R7, R20, RZ, 0x7 ;  /* 0x0000001407077211 */ /* 0x000fe200078f38ff */
[----:B------:R-:W2:Y:S01]  /*0860*/  S2R R4, SR_CTAID.Y ;  /* 0x0000000000047919 */ /* 0x000ea20000002600 */
[----:B------:R-:W-:Y:S01]  /*0870*/  ULDC UR4, c[0x0][0x150] ;  /* 0x0000540000047ab9 */ /* 0x000fe20000000800 */
[----:B------:R-:W-:Y:S01]  /*0880*/  VIADD R18, R5, 0xffffffff ;  /* 0xffffffff05127836 */ /* 0x000fe20000000000 */
[----:B------:R-:W-:Y:S01]  /*0890*/  LOP3.LUT R7, R7, 0xffffff80, RZ, 0xc0, !PT ;  /* 0xffffff8007077812 */ /* 0x000fe200078ec0ff */
[----:B------:R-:W-:Y:S01]  /*08a0*/  NOP ;  /* 0x0000000000007918 */ /* 0x000fe20000000000 */
[----:B------:R-:W3:Y:S01]  /*08b0*/  LDC R10, c[0x0][0x144] ;  /* 0x00005100ff0a7b82 */ /* 0x000ee20000000800 */
[----:B------:R-:W-:Y:S01]  /*08c0*/  NOP ;  /* 0x0000000000007918 */ /* 0x000fe20000000000 */
[----:B------:R-:W-:Y:S01]  /*08d0*/  ISETP.GE.U32.AND P6, PT, R18, 0x2, PT ;  /* 0x000000021200780c */ /* 0x000fe20003fc6070 */
[----:B------:R-:W-:Y:S01]  /*08e0*/  IMAD.IADD R7, R20, 0x1, -R7 ;  /* 0x0000000114077824 */ /* 0x000fe200078e0a07 */
[----:B------:R-:W-:-:S04]  /*08f0*/  ISETP.NE.AND P4, PT, R5, RZ, PT ;  /* 0x000000ff0500720c */ /* 0x000fc80003f85270 */
[----:B------:R-:W-:Y:S01]  /*0900*/  SHF.R.S32.HI R6, RZ, 0x1f, R7 ;  /* 0x0000001fff067819 */ /* 0x000fe20000011407 */
[----:B------:R-:W4:Y:S03]  /*0910*/  LDC R14, c[0x0][0x140] ;  /* 0x00005000ff0e7b82 */ /* 0x000f260000000800 */
[----:B------:R-:W-:Y:S02]  /*0920*/  LEA.HI R6, R6, R7, RZ, 0x3 ;  /* 0x0000000706067211 */ /* 0x000fe400078f18ff */
[----:B0-----:R-:W-:Y:S02]  /*0930*/  ISETP.NE.OR P0, PT, R0, RZ, !P0 ;  /* 0x000000ff0000720c */ /* 0x001fe40004705670 */
[--C-:B------:R-:W-:Y:S01]  /*0940*/  SHF.R.S32.HI R0, RZ, 0x3, R6.reuse ;  /* 0x00000003ff007819 */ /* 0x100fe20000011406 */
[----:B------:R-:W0:Y:S01]  /*0950*/  LDC R11, c[0x0][0x148] ;  /* 0x00005200ff0b7b82 */ /* 0x000e220000000800 */
[----:B------:R-:W-:-:S02]  /*0960*/  SHF.R.S32.HI R9, RZ, 0x1f, R6 ;  /* 0x0000001fff097819 */ /* 0x000fc40000011406 */
[----:B------:R-:W-:Y:S02]  /*0970*/  SHF.R.S32.HI R6, RZ, 0x1f, R3 ;  /* 0x0000001fff067819 */ /* 0x000fe40000011403 */
[----:B-1----:R-:W-:Y:S02]  /*0980*/  I2FP.F32.U32 R8, UR8 ;  /* 0x0000000800087c45 */ /* 0x002fe40008201000 */
[----:B------:R-:W-:Y:S02]  /*0990*/  LEA.HI R9, R9, R0, RZ, 0x2 ;  /* 0x0000000009097211 */ /* 0x000fe400078f10ff */
[----:B------:R-:W-:Y:S01]  /*09a0*/  LEA.HI R6, R6, R3, RZ, 0x2 ;  /* 0x0000000306067211 */ /* 0x000fe200078f10ff */
[----:B------:R-:W-:Y:S01]  /*09b0*/  FMUL R8, R8, UR4 ;  /* 0x0000000408087c20 */ /* 0x000fe20008400000 */
[----:B------:R-:W-:Y:S01]  /*09c0*/  LOP3.LUT R9, R9, 0xfffffffc, RZ, 0xc0, !PT ;  /* 0xfffffffc09097812 */ /* 0x000fe200078ec0ff */
[----:B------:R-:W-:Y:S01]  /*09d0*/  VOTEU.ALL UP0, P0 ;  /* 0x00000000003f7886 */ /* 0x000fe20000000000 */
[----:B------:R-:W-:Y:S01]  /*09e0*/  LOP3.LUT R6, R6, 0x3ffffffc, RZ, 0xc0, !PT ;  /* 0x3ffffffc06067812 */ /* 0x000fe200078ec0ff */
[----:B------:R-:W-:Y:S01]  /*09f0*/  ULDC UR4, c[0x0][0x154] ;  /* 0x0000550000047ab9 */ /* 0x000fe20000000800 */
[----:B--2---:R-:W-:Y:S01]  /*0a00*/  I2FP.F32.U32 R13, R4 ;  /* 0x00000004000d7245 */ /* 0x004fe20000201000 */
[----:B------:R-:W1:Y:S01]  /*0a10*/  F2I.U32.TRUNC.NTZ R8, R8 ;  /* 0x0000000800087305 */ /* 0x000e62000020f000 */
[----:B------:R-:W-:Y:S01]  /*0a20*/  IMAD.IADD R9, R0, 0x1, -R9 ;  /* 0x0000000100097824 */ /* 0x000fe200078e0a09 */
[----:B------:R-:W2:Y:S01]  /*0a30*/  @!UP0 S2UR UR7, SR_CgaCtaId ;  /* 0x00000000000789c3 */ /* 0x000ea20000008800 */
[----:B------:R-:W-:-:S02]  /*0a40*/  IMAD.IADD R6, R3, 0x1, -R6 ;  /* 0x0000000103067824 */ /* 0x000fc400078e0a06 */
[----:B------:R-:W-:Y:S01]  /*0a50*/  FMUL R13, R13, UR4 ;  /* 0x000000040d0d7c20 */ /* 0x000fe20008400000 */
[----:B------:R-:W-:Y:S01]  /*0a60*/  SHF.R.S32.HI R3, RZ, 0x1f, R2 ;  /* 0x0000001fff037819 */ /* 0x000fe20000011402 */
[----:B------:R-:W-:Y:S01]  /*0a70*/  UMOV UR4, 0x20 ;  /* 0x0000002000047882 */ /* 0x000fe20000000000 */
[----:B------:R-:W-:Y:S01]  /*0a80*/  IMAD R6, R6, 0x4, R9 ;  /* 0x0000000406067824 */ /* 0x000fe200078e0209 */
[----:B------:R-:W-:Y:S01]  /*0a90*/  @!UP0 UMOV UR6, 0x400 ;  /* 0x0000040000068882 */ /* 0x000fe20000000000 */
[----:B------:R-:W-:Y:S01]  /*0aa0*/  LEA.HI R3, R3, R2, RZ, 0x2 ;  /* 0x0000000203037211 */ /* 0x000fe200078f10ff */
[----:B------:R-:W5:Y:S01]  /*0ab0*/  F2I.U32.TRUNC.NTZ R13, R13 ;  /* 0x0000000d000d7305 */ /* 0x000f62000020f000 */
[----:B------:R-:W-:-:S04]  /*0ac0*/  @!UP0 UIADD3 UR4, -UR4, 0x100000, URZ ;  /* 0x0010000004048890 */ /* 0x000fc8000fffe13f */
[----:B------:R-:W-:Y:S02]  /*0ad0*/  @!UP0 USHF.L.U32 UR5, UR4, 0xb, URZ ;  /* 0x0000000b04058899 */ /* 0x000fe4000800063f */
[----:B------:R-:W-:Y:S01]  /*0ae0*/  @!UP0 USHF.L.U32 UR4, UR4, 0x1, URZ ;  /* 0x0000000104048899 */ /* 0x000fe2000800063f */
[----:B------:R-:W-:Y:S01]  /*0af0*/  LEA.HI R0, R6, R6, RZ, 0x1 ;  /* 0x0000000606007211 */ /* 0x000fe200078f08ff */
[----:B------:R-:W-:Y:S01]  /*0b00*/  VOTEU.ALL UP1, P0 ;  /* 0x00000000003f7886 */ /* 0x000fe20000020000 */
[----:B------:R-:W-:Y:S01]  /*0b10*/  LOP3.LUT R3, R3, 0xfffffffc, RZ, 0xc0, !PT ;  /* 0xfffffffc03037812 */ /* 0x000fe200078ec0ff */
[----:B-1----:R-:W-:Y:S01]  /*0b20*/  IMAD.MOV R15, RZ, RZ, -R8 ;  /* 0x000000ffff0f7224 */ /* 0x002fe200078e0a08 */
[----:B------:R-:W-:Y:S02]  /*0b30*/  LOP3.LUT R9, R0, 0xfffffffe, RZ, 0xc0, !PT ;  /* 0xfffffffe00097812 */ /* 0x000fe400078ec0ff */
[----:B----4-:R-:W-:Y:S01]  /*0b40*/  ISETP.EQ.U32.AND P3, PT, R14, 0x1, PT ;  /* 0x000000010e00780c */ /* 0x010fe20003f62070 */
[----:B---3--:R-:W-:Y:S01]  /*0b50*/  IMAD R10, R10, R15, UR8 ;  /* 0x000000080a0a7e24 */ /* 0x008fe2000f8e020f */
[----:B------:R-:W-:Y:S01]  /*0b60*/  LOP3.LUT R8, R20, 0x7f, RZ, 0xc0, !PT ;  /* 0x0000007f14087812 */ /* 0x000fe200078ec0ff */
[----:B------:R-:W-:-:S02]  /*0b70*/  IMAD.IADD R9, R6, 0x1, -R9 ;  /* 0x0000000106097824 */ /* 0x000fc400078e0a09 */
[----:B------:R-:W-:Y:S02]  /*0b80*/  IMAD.IADD R2, R2, 0x1, -R3 ;  /* 0x0000000102027824 */ /* 0x000fe400078e0a03 */
[----:B-----5:R-:W-:Y:S01]  /*0b90*/  IMAD.MOV R22, RZ, RZ, -R13 ;  /* 0x000000ffff167224 */ /* 0x020fe200078e0a0d */
[----:B------:R-:W-:Y:S01]  /*0ba0*/  ISETP.NE.AND P2, PT, R9, R10, PT ;  /* 0x0000000a0900720c */ /* 0x000fe20003f45270 */
[----:B------:R-:W-:Y:S01]  /*0bb0*/  IMAD.SHL.U32 R9, R6, 0x4, RZ ;  /* 0x0000000406097824 */ /* 0x000fe200078e00ff */
[----:B--2---:R-:W-:Y:S01]  /*0bc0*/  @!UP0 ULEA UR6, UR7, UR6, 0x18 ;  /* 0x0000000607068291 */ /* 0x004fe2000f8ec03f */
[----:B------:R-:W-:Y:S01]  /*0bd0*/  ISETP.NE.AND P1, PT, R2, 0x3, PT ;  /* 0x000000030200780c */ /* 0x000fe20003f25270 */
[----:B------:R-:W-:Y:S01]  /*0be0*/  VOTEU.ALL UP0, P0 ;  /* 0x00000000003f7886 */ /* 0x000fe20000000000 */
[----:B------:R-:W-:Y:S02]  /*0bf0*/  LOP3.LUT P0, RZ, R7, 0x7, RZ, 0xc0, !PT ;  /* 0x0000000707ff7812 */ /* 0x000fe4000780c0ff */
[----:B------:R-:W-:Y:S01]  /*0c00*/  LOP3.LUT R3, R6, 0xc, R9, 0x78, !PT ;  /* 0x0000000c06037812 */ /* 0x000fe200078e7809 */
[----:B0-----:R-:W-:Y:S01]  /*0c10*/  IMAD R9, R11, R22, R4 ;  /* 0x000000160b097224 */ /* 0x001fe200078e0204 */
[----:B------:R-:W-:-:S02]  /*0c20*/  ISETP.EQ.OR P1, PT, R2, RZ, !P1 ;  /* 0x000000ff0200720c */ /* 0x000fc40004f22670 */
[C---:B------:R-:W-:Y:S02]  /*0c30*/  ISETP.LT.U32.AND P0, PT, R3.reuse, 0x2, !P0 ;  /* 0x000000020300780c */ /* 0x040fe40004701070 */
[----:B------:R-:W-:Y:S01]  /*0c40*/  @P2 LEA.HI R0, R3, R3, RZ, 0x1 ;  /* 0x0000000303002211 */ /* 0x000fe200078f08ff */
[----:B------:R-:W0:Y:S02]  /*0c50*/  FENCE.VIEW.ASYNC.S ;  /* 0x00000000000073c6 */ /* 0x000e240000000000 */
[----:B0-----:R0:W1:Y:S01]  /*0c60*/  @!UP0 SYNCS.EXCH.64 URZ, [UR6+0x2e0], UR4 ;  /* 0x0002e004063f85b2 */ /* 0x0010620008000100 */
[----:B------:R-:W-:Y:S02]  /*0c70*/  ISETP.EQ.AND P1, PT, R5, RZ, P1 ;  /* 0x000000ff0500720c */ /* 0x000fe40000f22270 */
[----:B------:R-:W-:Y:S02]  /*0c80*/  @P2 SHF.R.S32.HI R0, RZ, 0x1, R0 ;  /* 0x00000001ff002819 */ /* 0x000fe40000011400 */
[----:B------:R-:W-:-:S02]  /*0c90*/  SEL R6, RZ, 0x1, !P0 ;  /* 0x00000001ff067807 */ /* 0x000fc40004000000 */
[----:B------:R-:W-:Y:S01]  /*0ca0*/  @P2 ISETP.NE.AND P5, PT, R0, R9, PT ;  /* 0x000000090000220c */ /* 0x000fe20003fa5270 */
[----:B------:R-:W-:Y:S01]  /*0cb0*/  IMAD.MOV.U32 R9, RZ, RZ, 0x1 ;  /* 0x00000001ff097424 */ /* 0x000fe200078e00ff */
[----:B------:R-:W-:Y:S02]  /*0cc0*/  SEL R0, RZ, 0x1, !P1 ;  /* 0x00000001ff007807 */ /* 0x000fe40004800000 */
[----:B------:R-:W-:Y:S02]  /*0cd0*/  @P2 SEL R9, RZ, 0x1, P5 ;  /* 0x00000001ff092807 */ /* 0x000fe40002800000 */
[----:B------:R-:W-:Y:S02]  /*0ce0*/  SEL R0, R0, 0x2, P6 ;  /* 0x0000000200007807 */ /* 0x000fe40003000000 */
[----:B------:R-:W-:Y:S01]  /*0cf0*/  LOP3.LUT R9, R9, R6, RZ, 0xc0, !PT ;  /* 0x0000000609097212 */ /* 0x000fe200078ec0ff */
[----:B------:R0:W2:Y:S01]  /*0d00*/  @!UP1 SYNCS.EXCH.64 URZ, [UR6+0x2e8], UR4 ;  /* 0x0002e804063f95b2 */ /* 0x0000a20008000100 */
[----:B------:R-:W-:Y:S01]  /*0d10*/  NOP ;  /* 0x0000000000007918 */ /* 0x000fe20000000000 */
[----:B------:R-:W-:Y:S05]  /*0d20*/  @!P3 BRA `(.L_x_4) ;  /* 0x000000000008b947 */ /* 0x000fea0003800000 */
[----:B-12---:R-:W-:Y:S01]  /*0d30*/  UCGABAR_ARV ;  /* 0x00000000000079c7 */ /* 0x006fe20008000000 */
[----:B------:R-:W-:Y:S05]  /*0d40*/  BRA `(.L_x_5) ;  /* 0x0000000000047947 */ /* 0x000fea0003800000 */
.L_x_4:
[----:B-12---:R-:W-:Y:S01]  /*0d50*/  NOP ;  /* 0x0000000000007918 */ /* 0x006fe20000000000 */
.L_x_5:
[----:B------:R-:W1:Y:S01]  /*0d60*/  LDC R5, c[0x0][0x65c] ;  /* 0x00019700ff057b82 */ /* 0x000e620000000800 */
[----:B------:R-:W-:Y:S02]  /*0d70*/  IMAD.U32 R6, RZ, RZ, UR8 ;  /* 0x00000008ff067e24 */ /* 0x000fe4000f8e00ff */
[----:B------:R-:W-:Y:S01]  /*0d80*/  IMAD.MOV.U32 R7, RZ, RZ, RZ ;  /* 0x000000ffff077224 */ /* 0x000fe200078e00ff */
[----:B-1----:R-:W-:-:S13]  /*0d90*/  ISETP.NE.AND P2, PT, R5, 0x1, PT ;  /* 0x000000010500780c */ /* 0x002fda0003f45270 */
[----:B------:R-:W1:Y:S01]  /*0da0*/  @P2 LDC R17, c[0x0][0x10] ;  /* 0x00000400ff112b82 */ /* 0x000e620000000800 */
[----:B------:R-:W-:Y:S02]  /*0db0*/  @P2 IMAD.MOV.U32 R5, RZ, RZ, RZ ;  /* 0x000000ffff052224 */ /* 0x000fe400078e00ff */
[----:B------:R-:W-:-:S05]  /*0dc0*/  @P2 IMAD.MOV.U32 R13, RZ, RZ, RZ ;  /* 0x000000ffff0d2224 */ /* 0x000fca00078e00ff */
[----:B------:R-:W2:Y:S01]  /*0dd0*/  @!P2 LDC R15, c[0x0][0xc] ;  /* 0x00000300ff0fab82 */ /* 0x000ea20000000800 */
[----:B0-----:R-:W-:Y:S01]  /*0de0*/  ULDC UR4, c[0x0][0xc] ;  /* 0x0000030000047ab9 */ /* 0x001fe20000000800 */
[----:B------:R-:W-:Y:S01]  /*0df0*/  ULDC UR5, c[0x0][0x10] ;  /* 0x0000040000057ab9 */ /* 0x000fe20000000800 */
[----:B------:R-:W-:Y:S01]  /*0e00*/  ULDC UR6, c[0x0][0x14] ;  /* 0x0000050000067ab9 */ /* 0x000fe20000000800 */
[----:B------:R-:W-:-:S04]  /*0e10*/  UIMAD.WIDE.U32 UR4, UR4, UR5, URZ ;  /* 0x00000005040472a5 */ /* 0x000fc8000f8e003f */
[----:B------:R-:W-:Y:S02]  /*0e20*/  UIMAD.WIDE.U32 UR20, UR4, UR6, URZ ;  /* 0x00000006041472a5 */ /* 0x000fe4000f8e003f */
[----:B------:R-:W-:-:S04]  /*0e30*/  UIMAD UR13, UR5, UR6, URZ ;  /* 0x00000006050d72a4 */ /* 0x000fc8000f8e023f */
[----:B------:R-:W-:Y:S01]  /*0e40*/  UIADD3 UR13, UR21, UR13, URZ ;  /* 0x0000000d150d7290 */ /* 0x000fe2000fffe03f */
[----:B-1----:R-:W-:-:S04]  /*0e50*/  @P2 IMAD.WIDE.U32 R16, R17, UR8, R4 ;  /* 0x0000000811102c25 */ /* 0x002fc8000f8e0004 */
[----:B--2---:R-:W-:-:S04]  /*0e60*/  @!P2 IMAD.WIDE.U32 R14, R4, R15, R6 ;  /* 0x0000000f040ea225 */ /* 0x004fc800078e0006 */
[----:B------:R-:W-:Y:S02]  /*0e70*/  @P2 IMAD.MOV.U32 R6, RZ, RZ, R16 ;  /* 0x000000ffff062224 */ /* 0x000fe400078e0010 */
[----:B------:R-:W-:Y:S02]  /*0e80*/  @P2 IMAD.IADD R7, R17, 0x1, R13 ;  /* 0x0000000111072824 */ /* 0x000fe400078e020d */
[----:B------:R-:W-:Y:S02]  /*0e90*/  @!P2 IMAD.MOV.U32 R6, RZ, RZ, R14 ;  /* 0x000000ffff06a224 */ /* 0x000fe400078e000e */
[----:B------:R-:W-:Y:S01]  /*0ea0*/  @!P2 IMAD.MOV.U32 R7, RZ, RZ, R15 ;  /* 0x000000ffff07a224 */ /* 0x000fe200078e000f */
[----:B------:R-:W-:Y:S06]  /*0eb0*/  @!P3 BRA `(.L_x_6) ;  /* 0x00000000000cb947 */ /* 0x000fec0003800000 */
[----:B------:R-:W-:Y:S01]  /*0ec0*/  UCGABAR_WAIT ;  /* 0x0000000000007dc7 */ /* 0x000fe20008000000 */
[----:B------:R-:W-:Y:S01]  /*0ed0*/  CCTL.IVALL ;  /* 0x00000000ff00798f */ /* 0x000fe20002000000 */
[----:B------:R-:W-:Y:S05]  /*0ee0*/  BRA `(.L_x_7) ;  /* 0x0000000000047947 */ /* 0x000fea0003800000 */
.L_x_6:
[----:B------:R-:W-:Y:S06]  /*0ef0*/  BAR.SYNC.DEFER_BLOCKING 0x0 ;  /* 0x0000000000007b1d */ /* 0x000fec0000010000 */
.L_x_7:
[----:B------:R-:W-:Y:S05]  /*0f00*/  @!P4 BRA `(.L_x_8) ;  /* 0x000000340004c947 */ /* 0x000fea0003800000 */
[----:B------:R-:W-:-:S13]  /*0f10*/  ISETP.GT.U32.AND P0, PT, R18, 0x1, PT ;  /* 0x000000011200780c */ /* 0x000fda0003f04070 */
[----:B------:R-:W-:Y:S05]  /*0f20*/  @P0 EXIT ;  /* 0x000000000000094d */ /* 0x000fea0003800000 */
[----:B------:R-:W-:Y:S01]  /*0f30*/  ULDC.64 UR4, c[0x0][0x650] ;  /* 0x0001940000047ab9 */ /* 0x000fe20000000a00 */
[----:B------:R-:W-:Y:S01]  /*0f40*/  PRMT R13, RZ, 0x7610, R13 ;  /* 0x00007610ff0d7816 */ /* 0x000fe2000000000d */
[----:B------:R-:W-:Y:S01]  /*0f50*/  IMAD.MOV.U32 R19, RZ, RZ, -0x1 ;  /* 0xffffffffff137424 */ /* 0x000fe200078e00ff */
[----:B------:R-:W-:Y:S01]  /*0f60*/  ISETP.GE.U32.AND P0, PT, R6, UR4, PT ;  /* 0x0000000406007c0c */ /* 0x000fe2000bf06070 */
[----:B------:R-:W-:Y:S02]  /*0f70*/  IMAD.MOV.U32 R14, RZ, RZ, -0x1 ;  /* 0xffffffffff0e7424 */ /* 0x000fe400078e00ff */
[----:B------:R-:W-:Y:S01]  /*0f80*/  IMAD.MOV.U32 R45, RZ, RZ, -0x1 ;  /* 0xffffffffff2d7424 */ /* 0x000fe200078e00ff */
[----:B------:R-:W-:-:S13]  /*0f90*/  ISETP.GE.U32.AND.EX P0, PT, R7, UR5, PT, P0 ;  /* 0x0000000507007c0c */ /* 0x000fda000bf06100 */
[----:B------:R-:W-:Y:S05]  /*0fa0*/  @P0 BRA `(.L_x_9) ;  /* 0x0000000400240947 */ /* 0x000fea0003800000 */
[----:B------:R-:W0:Y:S01]  /*0fb0*/  LDC.64 R24, c[0x0][0x628] ;  /* 0x00018a00ff187b82 */ /* 0x000e220000000a00 */
[----:B------:R-:W-:Y:S02]  /*0fc0*/  IMAD.MOV.U32 R14, RZ, RZ, R6 ;  /* 0x000000ffff0e7224 */ /* 0x000fe400078e0006 */
[----:B------:R-:W-:-:S05]  /*0fd0*/  IMAD.MOV.U32 R15, RZ, RZ, R7 ;  /* 0x000000ffff0f7224 */ /* 0x000fca00078e0007 */
[----:B------:R-:W1:Y:S08]  /*0fe0*/  LDC R2, c[0x0][0x630] ;  /* 0x00018c00ff027b82 */ /* 0x000e700000000800 */
[----:B------:R-:W2:Y:S01]  /*0ff0*/  LDC.64 R26, c[0x0][0x620] ;  /* 0x00018800ff1a7b82 */ /* 0x000ea20000000a00 */
[----:B0-----:R-:W-:-:S04]  /*1000*/  ISETP.NE.U32.AND P0, PT, R24, RZ, PT ;  /* 0x000000ff1800720c */ /* 0x001fc80003f05070 */
[----:B------:R-:W-:-:S13]  /*1010*/  ISETP.NE.AND.EX P0, PT, R25, RZ, PT, P0 ;  /* 0x000000ff1900720c */ /* 0x000fda0003f05300 */
[----:B-12---:R-:W-:Y:S05]  /*1020*/  @!P0 BRA `(.L_x_10) ;  /* 0x0000000000288947 */ /* 0x006fea0003800000 */
[----:B------:R-:W0:Y:S02]  /*1030*/  LDC R13, c[0x0][0x634] ;  /* 0x00018d00ff0d7b82 */ /* 0x000e240000000800 */
[----:B0-----:R-:W-:-:S05]  /*1040*/  IADD3 R13, P0, R6, R13, RZ ;  /* 0x0000000d060d7210 */ /* 0x001fca0007f1e0ff */
[----:B------:R-:W-:-:S04]  /*1050*/  IMAD.X R21, RZ, RZ, R7, P0 ;  /* 0x000000ffff157224 */ /* 0x000fc800000e0607 */
[----:B------:R-:W-:-:S04]  /*1060*/  IMAD.WIDE.U32 R14, R21, R24, RZ ;  /* 0x00000018150e7225 */ /* 0x000fc800078e00ff */
[----:B------:R-:W-:-:S04]  /*1070*/  IMAD.WIDE.U32 R16, P0, R13, R25, R14 ;  /* 0x000000190d107225 */ /* 0x000fc8000780000e */
[----:B------:R-:W-:-:S04]  /*1080*/  IMAD.WIDE.U32 R14, R13, R24, RZ ;  /* 0x000000180d0e7225 */ /* 0x000fc800078e00ff */
[----:B------:R-:W-:Y:S01]  /*1090*/  IMAD.X R19, RZ, RZ, RZ, P0 ;  /* 0x000000ffff137224 */ /* 0x000fe200000e06ff */
[----:B------:R-:W-:Y:S01]  /*10a0*/  IADD3 RZ, P0, R15, R16, RZ ;  /* 0x000000100fff7210 */ /* 0x000fe20007f1e0ff */
[----:B------:R-:W-:-:S04]  /*10b0*/  IMAD.MOV.U32 R18, RZ, RZ, R17 ;  /* 0x000000ffff127224 */ /* 0x000fc800078e0011 */
[----:B------:R-:W-:-:S08]  /*10c0*/  IMAD.WIDE.U32.X R14, R21, R25, R18, P0 ;  /* 0x00000019150e7225 */ /* 0x000fd000000e0412 */
.L_x_10:
[----:B------:R-:W0:Y:S01]  /*10d0*/  LDC.64 R30, c[0x0][0x640] ;  /* 0x00019000ff1e7b82 */ /* 0x000e220000000a00 */
[--C-:B------:R-:W-:Y:S01]  /*10e0*/  SHF.R.U64 R45, R14, R2, R15.reuse ;  /* 0x000000020e2d7219 */ /* 0x100fe2000000120f */
[----:B------:R-:W-:Y:S01]  /*10f0*/  IMAD R29, R11, R22, R4 ;  /* 0x000000160b1d7224 */ /* 0x000fe200078e0204 */
[----:B------:R-:W-:Y:S01]  /*1100*/  SHF.R.U32.HI R2, RZ, R2, R15 ;  /* 0x00000002ff027219 */ /* 0x000fe2000001160f */
[----:B------:R-:W-:Y:S01]  /*1110*/  IMAD.MOV.U32 R25, RZ, RZ, 0x1 ;  /* 0x00000001ff197424 */ /* 0x000fe200078e00ff */
[----:B------:R-:W-:-:S03]  /*1120*/  IADD3 R5, P0, RZ, -R45, RZ ;  /* 0x8000002dff057210 */ /* 0x000fc60007f1e0ff */
[----:B------:R-:W1:Y:S02]  /*1130*/  LDC R16, c[0x0][0x618] ;  /* 0x00018600ff107b82 */ /* 0x000e640000000800 */
[----:B------:R-:W-:Y:S02]  /*1140*/  IMAD.X R13, RZ, RZ, ~R2, P0 ;  /* 0x000000ffff0d7224 */ /* 0x000fe400000e0e02 */
[----:B------:R-:W-:-:S04]  /*1150*/  IMAD.WIDE.U32 R14, R5, R26, R6 ;  /* 0x0000001a050e7225 */ /* 0x000fc800078e0006 */
[----:B------:R-:W2:Y:S01]  /*1160*/  LDC R24, c[0x0][0x608] ;  /* 0x00018200ff187b82 */ /* 0x000ea20000000800 */
[----:B------:R-:W-:Y:S02]  /*1170*/  IMAD R2, R13, R26, RZ ;  /* 0x0000001a0d027224 */ /* 0x000fe400078e02ff */
[----:B------:R-:W-:Y:S02]  /*1180*/  IMAD.MOV.U32 R13, RZ, RZ, -0x1 ;  /* 0xffffffffff0d7424 */ /* 0x000fe400078e00ff */
[----:B------:R-:W-:-:S03]  /*1190*/  IMAD R5, R5, R27, R2 ;  /* 0x0000001b05057224 */ /* 0x000fc600078e0202 */
[----:B------:R-:W3:Y:S01]  /*11a0*/  LDC R28, c[0x0][0x658] ;  /* 0x00019600ff1c7b82 */ /* 0x000ee20000000800 */
[----:B------:R-:W-:Y:S01]  /*11b0*/  IMAD.IADD R5, R15, 0x1, R5 ;  /* 0x000000010f057824 */ /* 0x000fe200078e0205 */
[----:B0-----:R-:W-:-:S04]  /*11c0*/  ISETP.NE.U32.AND P0, PT, R30, RZ, PT ;  /* 0x000000ff1e00720c */ /* 0x001fc80003f05070 */
[----:B------:R-:W-:Y:S02]  /*11d0*/  ISETP.NE.AND.EX P0, PT, R31, RZ, PT, P0 ;  /* 0x000000ff1f00720c */ /* 0x000fe40003f05300 */
[----:B------:R-:W0:Y:S01]  /*11e0*/  LDC R21, c[0x0][0x600] ;  /* 0x00018000ff157b82 */ /* 0x000e220000000800 */
[-CC-:B-1----:R-:W-:Y:S02]  /*11f0*/  SHF.R.U64 R18, R14, R16.reuse, R5.reuse ;  /* 0x000000100e127219 */ /* 0x182fe40000001205 */
[----:B------:R-:W-:-:S05]  /*1200*/  SHF.R.U32.HI R5, RZ, R16, R5 ;  /* 0x00000010ff057219 */ /* 0x000fca0000011605 */
[----:B------:R-:W1:Y:S01]  /*1210*/  LDC R23, c[0x0][0x648] ;  /* 0x00019200ff177b82 */ /* 0x000e620000000800 */
[-CC-:B--2---:R-:W-:Y:S02]  /*1220*/  SHF.R.U64 R32, R18, R24.reuse, R5.reuse ;  /* 0x0000001812207219 */ /* 0x184fe40000001205 */
[----:B------:R-:W-:-:S05]  /*1230*/  SHF.R.U32.HI R5, RZ, R24, R5 ;  /* 0x00000018ff057219 */ /* 0x000fca0000011605 */
[----:B------:R-:W2:Y:S01]  /*1240*/  LDC R26, c[0x0][0x638] ;  /* 0x00018e00ff1a7b82 */ /* 0x000ea20000000800 */
[-CC-:B---3--:R-:W-:Y:S02]  /*1250*/  SHF.R.U64 R22, R32, R28.reuse, R5.reuse ;  /* 0x0000001c20167219 */ /* 0x188fe40000001205 */
[-C--:B------:R-:W-:Y:S02]  /*1260*/  SHF.L.U32 R2, R13, R28.reuse, RZ ;  /* 0x0000001c0d027219 */ /* 0x080fe400000006ff */
[----:B------:R-:W-:Y:S01]  /*1270*/  SHF.R.U32.HI R5, RZ, R28, R5 ;  /* 0x0000001cff057219 */ /* 0x000fe20000011605 */
[----:B------:R-:W-:Y:S01]  /*1280*/  IMAD.MOV.U32 R4, RZ, RZ, R22 ;  /* 0x000000ffff047224 */ /* 0x000fe200078e0016 */
[----:B------:R-:W-:Y:S01]  /*1290*/  LOP3.LUT R11, RZ, R2, RZ, 0x33, !PT ;  /* 0x00000002ff0b7212 */ /* 0x000fe200078e33ff */
[----:B------:R-:W3:Y:S01]  /*12a0*/  LDC R27, c[0x0][0x610] ;  /* 0x00018400ff1b7b82 */ /* 0x000ee20000000800 */
[----:B------:R-:W-:Y:S05]  /*12b0*/  @!P0 BRA `(.L_x_11) ;  /* 0x0000000000288947 */ /* 0x000fea0003800000 */
[----:B------:R-:W4:Y:S02]  /*12c0*/  LDC R13, c[0x0][0x64c] ;  /* 0x00019300ff0d7b82 */ /* 0x000f240000000800 */
[----:B----4-:R-:W-:-:S05]  /*12d0*/  IADD3 R13, P0, R22, R13, RZ ;  /* 0x0000000d160d7210 */ /* 0x010fca0007f1e0ff */
        /* <DEDUP_REMOVED lines=8> */
.L_x_11:
[----:B-1----:R-:W-:Y:S01]  /*1360*/  SHF.R.U64 R4, R4, R23, R5 ;  /* 0x0000001704047219 */ /* 0x002fe20000001205 */
[----:B0-----:R-:W-:Y:S01]  /*1370*/  VIADD R5, R21, 0xffffffff ;  /* 0xffffffff15057836 */ /* 0x001fe20000000000 */
[----:B------:R-:W-:Y:S02]  /*1380*/  SHF.L.U32 R2, R25, R28, RZ ;  /* 0x0000001c19027219 */ /* 0x000fe400000006ff */
[----:B------:R-:W-:Y:S01]  /*1390*/  LOP3.LUT R11, R32, R11, RZ, 0xc0, !PT ;  /* 0x0000000b200b7212 */ /* 0x000fe200078ec0ff */
[----:B------:R-:W-:Y:S01]  /*13a0*/  IMAD.MOV R13, RZ, RZ, -R4 ;  /* 0x000000ffff0d7224 */ /* 0x000fe200078e0a04 */
[----:B------:R-:W-:Y:S02]  /*13b0*/  SEL R10, R10, R29, !P2 ;  /* 0x0000001d0a0a7207 */ /* 0x000fe40005000000 */
[----:B------:R-:W-:Y:S01]  /*13c0*/  LOP3.LUT R5, R18, R5, RZ, 0xc0, !PT ;  /* 0x0000000512057212 */ /* 0x000fe200078ec0ff */
[----:B------:R-:W-:Y:S02]  /*13d0*/  IMAD R11, R2, R4, R11 ;  /* 0x00000004020b7224 */ /* 0x000fe400078e020b */
[----:B--2---:R-:W-:-:S02]  /*13e0*/  IMAD R2, R13, R26, R22 ;  /* 0x0000001a0d027224 */ /* 0x004fc400078e0216 */
[----:B---3--:R-:W-:Y:S02]  /*13f0*/  IMAD R10, R11, R27, R10 ;  /* 0x0000001b0b0a7224 */ /* 0x008fe400078e020a */
[----:B------:R-:W-:Y:S02]  /*1400*/  IMAD R19, R2, R21, R5 ;  /* 0x0000001502137224 */ /* 0x000fe400078e0205 */
[----:B------:R-:W-:-:S03]  /*1410*/  IMAD.MOV.U32 R13, RZ, RZ, 0x1 ;  /* 0x00000001ff0d7424 */ /* 0x000fc600078e00ff */
[----:B------:R-:W-:Y:S02]  /*1420*/  SEL R14, R19, R10, !P2 ;  /* 0x0000000a130e7207 */ /* 0x000fe40005000000 */
[----:B------:R-:W-:-:S07]  /*1430*/  SEL R19, R10, R19, !P2 ;  /* 0x000000130a137207 */ /* 0x000fce0005000000 */
.L_x_9:
[----:B------:R-:W-:-:S08]  /*1440*/  NOP ;  /* 0x0000000000007918 */ /* 0x000fd00000000000 */
[----:B------:R-:W0:Y:S02]  /*1450*/  USETMAXREG.TRY_ALLOC.CTAPOOL UP0, 0xe8 ;  /* 0x000000e8000079c8 */ /* 0x000e240008000600 */
[----:B0-----:R-:W-:-:S13]  /*1460*/  PLOP3.LUT P0, PT, PT, PT, UP0, 0x80, 0x0 ;  /* 0x000000000000781c */ /* 0x001fda0003f0f008 */
[----:B------:R-:W-:Y:S05]  /*1470*/  @!P0 BRA `(.L_x_9) ;  /* 0xfffffffc00f08947 */ /* 0x000fea000383ffff */
[----:B------:R-:W-:Y:S01]  /*1480*/  ULDC.64 UR4, c[0x0][0x598] ;  /* 0x0001660000047ab9 */ /* 0x000fe20000000a00 */
[----:B------:R-:W-:Y:S01]  /*1490*/  ULDC.64 UR22, c[0x0][0x208] ;  /* 0x0000820000167ab9 */ /* 0x000fe20000000a00 */
[----:B------:R-:W-:-:S04]  /*14a0*/  ISETP.NE.U32.AND P0, PT, RZ, UR4, PT ;  /* 0x00000004ff007c0c */ /* 0x000fc8000bf05070 */
[----:B------:R-:W-:-:S13]  /*14b0*/  ISETP.NE.AND.EX P0, PT, RZ, UR5, PT, P0 ;  /* 0x00000005ff007c0c */ /* 0x000fda000bf05300 */
[----:B------:R-:W-:Y:S05]  /*14c0*/  @!P0 BRA `(.L_x_12) ;  /* 0x00000000001c8947 */ /* 0x000fea0003800000 */
[----:B------:R-:W0:Y:S02]  /*14d0*/  LDC.64 R4, c[0x0][0x598] ;  /* 0x00016600ff047b82 */ /* 0x000e240000000a00 */
[----:B0-----:R-:W2:Y:S02]  /*14e0*/  LDG.E.64 R4, desc[UR22][R4.64] ;  /* 0x0000001604047981 */ /* 0x001ea4000c1e1b00 */
[----:B--2---:R-:W-:-:S04]  /*14f0*/  ISETP.NE.U32.AND P0, PT, R4, RZ, PT ;  /* 0x000000ff0400720c */ /* 0x004fc80003f05070 */
[----:B------:R-:W-:-:S13]  /*1500*/  ISETP.NE.AND.EX P0, PT, R5, RZ, PT, P0 ;  /* 0x000000ff0500720c */ /* 0x000fda0003f05300 */
[----:B------:R-:W-:Y:S05]  /*1510*/  @!P0 BRA `(.L_x_12) ;  /* 0x0000000000088947 */ /* 0x000fea0003800000 */
[----:B------:R0:W5:Y:S01]  /*1520*/  LD.E R2, desc[UR22][R4.64] ;  /* 0x0000001604027980 */ /* 0x000162000c101900 */
[----:B------:R-:W-:Y:S05]  /*1530*/  BRA `(.L_x_13) ;  /* 0x0000000000207947 */ /* 0x000fea0003800000 */
.L_x_12:
[----:B------:R-:W-:Y:S02]  /*1540*/  ULDC.64 UR4, c[0x0][0x588] ;  /* 0x0001620000047ab9 */ /* 0x000fe40000000a00 */
[----:B------:R-:W-:-:S04]  /*1550*/  ISETP.NE.U32.AND P0, PT, RZ, UR4, PT ;  /* 0x00000004ff007c0c */ /* 0x000fc8000bf05070 */
[----:B------:R-:W-:-:S13]  /*1560*/  ISETP.NE.AND.EX P0, PT, RZ, UR5, PT, P0 ;  /* 0x00000005ff007c0c */ /* 0x000fda000bf05300 */
[----:B------:R-:W-:Y:S05]  /*1570*/  @!P0 BRA `(.L_x_14) ;  /* 0x00000000000c8947 */ /* 0x000fea0003800000 */
[----:B------:R-:W0:Y:S02]  /*1580*/  LDC.64 R4, c[0x0][0x588] ;  /* 0x00016200ff047b82 */ /* 0x000e240000000a00 */
[----:B0-----:R1:W5:Y:S01]  /*1590*/  LDG.E R2, desc[UR22][R4.64] ;  /* 0x0000001604027981 */ /* 0x001362000c1e1900 */
[----:B------:R-:W-:Y:S05]  /*15a0*/  BRA `(.L_x_13) ;  /* 0x0000000000047947 */ /* 0x000fea0003800000 */
.L_x_14:
[----:B------:R-:W2:Y:S02]  /*15b0*/  LDC R2, c[0x0][0x580] ;  /* 0x00016000ff027b82 */ /* 0x000ea40000000800 */
.L_x_13:
[----:B------:R-:W-:Y:S02]  /*15c0*/  ULDC.64 UR4, c[0x0][0x5a0] ;  /* 0x0001680000047ab9 */ /* 0x000fe40000000a00 */
[----:B------:R-:W-:-:S04]  /*15d0*/  ISETP.NE.U32.AND P0, PT, RZ, UR4, PT ;  /* 0x00000004ff007c0c */ /* 0x000fc8000bf05070 */
[----:B------:R-:W-:-:S13]  /*15e0*/  ISETP.NE.AND.EX P0, PT, RZ, UR5, PT, P0 ;  /* 0x00000005ff007c0c */ /* 0x000fda000bf05300 */
[----:B------:R-:W-:Y:S05]  /*15f0*/  @!P0 BRA `(.L_x_15) ;  /* 0x00000000001c8947 */ /* 0x000fea0003800000 */
[----:B01----:R-:W0:Y:S02]  /*1600*/  LDC.64 R4, c[0x0][0x5a0] ;  /* 0x00016800ff047b82 */ /* 0x003e240000000a00 */
[----:B0-----:R-:W3:Y:S02]  /*1610*/  LDG.E.64 R4, desc[UR22][R4.64] ;  /* 0x0000001604047981 */ /* 0x001ee4000c1e1b00 */
[----:B---3--:R-:W-:-:S04]  /*1620*/  ISETP.NE.U32.AND P0, PT, R4, RZ, PT ;  /* 0x000000ff0400720c */ /* 0x008fc80003f05070 */
[----:B------:R-:W-:-:S13]  /*1630*/  ISETP.NE.AND.EX P0, PT, R5, RZ, PT, P0 ;  /* 0x000000ff0500720c */ /* 0x000fda0003f05300 */
[----:B------:R-:W-:Y:S05]  /*1640*/  @!P0 BRA `(.L_x_15) ;  /* 0x0000000000088947 */ /* 0x000fea0003800000 */
[----:B------:R0:W5:Y:S01]  /*1650*/  LD.E R16, desc[UR22][R4.64] ;  /* 0x0000001604107980 */ /* 0x000162000c101900 */
[----:B------:R-:W-:Y:S05]  /*1660*/  BRA `(.L_x_16) ;  /* 0x0000000000207947 */ /* 0x000fea0003800000 */
.L_x_15:
[----:B------:R-:W-:Y:S02]  /*1670*/  ULDC.64 UR4, c[0x0][0x590] ;  /* 0x0001640000047ab9 */ /* 0x000fe40000000a00 */
[----:B------:R-:W-:-:S04]  /*1680*/  ISETP.NE.U32.AND P0, PT, RZ, UR4, PT ;  /* 0x00000004ff007c0c */ /* 0x000fc8000bf05070 */
[----:B------:R-:W-:-:S13]  /*1690*/  ISETP.NE.AND.EX P0, PT, RZ, UR5, PT, P0 ;  /* 0x00000005ff007c0c */ /* 0x000fda000bf05300 */
[----:B------:R-:W-:Y:S05]  /*16a0*/  @!P0 BRA `(.L_x_17) ;  /* 0x00000000000c8947 */ /* 0x000fea0003800000 */
[----:B------:R-:W3:Y:S02]  /*16b0*/  LDC.64 R16, c[0x0][0x590] ;  /* 0x00016400ff107b82 */ /* 0x000ee40000000a00 */
[----:B---3--:R3:W5:Y:S01]  /*16c0*/  LDG.E R16, desc[UR22][R16.64] ;  /* 0x0000001610107981 */ /* 0x008762000c1e1900 */
[----:B------:R-:W-:Y:S05]  /*16d0*/  BRA `(.L_x_16) ;  /* 0x0000000000047947 */ /* 0x000fea0003800000 */
.L_x_17:
[----:B------:R-:W4:Y:S02]  /*16e0*/  LDC R16, c[0x0][0x584] ;  /* 0x00016100ff107b82 */ /* 0x000f240000000800 */
.L_x_16:
[----:B------:R-:W-:-:S13]  /*16f0*/  LOP3.LUT P0, RZ, R13, 0xff, RZ, 0xc0, !PT ;  /* 0x000000ff0dff7812 */ /* 0x000fda000780c0ff */
[----:B------:R-:W-:Y:S05]  /*1700*/  @!P0 EXIT ;  /* 0x000000000000894d */ /* 0x000fea0003800000 */
[----:B---3--:R-:W3:Y:S01]  /*1710*/  LDC R17, c[0x0][0x658] ;  /* 0x00019600ff117b82 */ /* 0x008ee20000000800 */
[----:B------:R-:W-:Y:S01]  /*1720*/  LOP3.LUT R12, R12, 0x1, RZ, 0xc0, !PT ;  /* 0x000000010c0c7812 */ /* 0x000fe200078ec0ff */
[----:B------:R-:W-:Y:S01]  /*1730*/  ULDC.64 UR6, c[0x0][0x288] ;  /* 0x0000a20000067ab9 */ /* 0x000fe20000000a00 */
[----:B01----:R-:W-:Y:S01]  /*1740*/  SHF.R.U32.HI R4, RZ, 0x2, R20 ;  /* 0x00000002ff047819 */ /* 0x003fe20000011614 */
[----:B------:R-:W-:Y:S01]  /*1750*/  UIADD3 UR4, UR7, 0x1f, URZ ;  /* 0x0000001f07047890 */ /* 0x000fe2000fffe03f */
[----:B------:R-:W-:Y:S01]  /*1760*/  SHF.R.U32.HI R5, RZ, 0x1, R8 ;  /* 0x00000001ff057819 */ /* 0x000fe20000011608 */
[----:B------:R-:W-:Y:S01]  /*1770*/  IMAD.SHL.U32 R13, R12, 0x40, RZ ;  /* 0x000000400c0d7824 */ /* 0x000fe200078e00ff */
[----:B------:R-:W-:Y:S01]  /*1780*/  LOP3.LUT R4, R4, 0x7, RZ, 0xc0, !PT ;  /* 0x0000000704047812 */ /* 0x000fe200078ec0ff */
[----:B------:R-:W0:Y:S01]  /*1790*/  LDC R22, c[0x0][0x600] ;  /* 0x00018000ff167b82 */ /* 0x000e220000000800 */
[----:B------:R-:W-:Y:S01]  /*17a0*/  LOP3.LUT R8, R20, 0x3, RZ, 0xc0, !PT ;  /* 0x0000000314087812 */ /* 0x000fe200078ec0ff */
[----:B------:R-:W-:Y:S01]  /*17b0*/  USHF.R.S32.HI UR5, URZ, 0x1f, UR4 ;  /* 0x0000001f3f057899 */ /* 0x000fe20008011404 */
[----:B------:R-:W-:Y:S01]  /*17c0*/  IMAD.U32 R11, RZ, RZ, UR6 ;  /* 0x00000006ff0b7e24 */ /* 0x000fe2000f8e00ff */
[----:B------:R-:W-:Y:S01]  /*17d0*/  LOP3.LUT R10, R5, 0x30, RZ, 0xc0, !PT ;  /* 0x00000030050a7812 */ /* 0x000fe200078ec0ff */
[----:B------:R-:W-:Y:S01]  /*17e0*/  IMAD.MOV.U32 R18, RZ, RZ, 0x1 ;  /* 0x00000001ff127424 */ /* 0x000fe200078e00ff */
[--C-:B------:R-:W-:Y:S01]  /*17f0*/  LOP3.LUT R5, R13, 0x40, R4.reuse, 0xe2, !PT ;  /* 0x000000400d057812 */ /* 0x100fe200078ee204 */
[----:B------:R-:W-:Y:S01]  /*1800*/  ULEA.HI UR5, UR5, UR4, URZ, 0x5 ;  /* 0x0000000405057291 */ /* 0x000fe2000f8f283f */
[----:B------:R-:W-:Y:S01]  /*1810*/  IMAD R8, R8, -0x2, R11 ;  /* 0xfffffffe08087824 */ /* 0x000fe200078e020b */
[-C--:B------:R-:W-:Y:S01]  /*1820*/  IADD3 R11, RZ, -R10.reuse, -R4 ;  /* 0x8000000aff0b7210 */ /* 0x080fe20007ffe804 */
[----:B------:R-:W-:Y:S01]  /*1830*/  ULDC UR4, c[0x0][0x284] ;  /* 0x0000a10000047ab9 */ /* 0x000fe20000000800 */
[----:B------:R-:W-:Y:S01]  /*1840*/  LOP3.LUT R4, R5, R10, RZ, 0xfc, !PT ;  /* 0x0000000a05047212 */ /* 0x000fe200078efcff */
[----:B------:R-:W-:Y:S01]  /*1850*/  USHF.R.S32.HI UR9, URZ, 0x5, UR5 ;  /* 0x000000053f097899 */ /* 0x000fe20008011405 */
[----:B------:R-:W-:Y:S01]  /*1860*/  IMAD.MOV.U32 R10, RZ, RZ, -0x1 ;  /* 0xffffffffff0a7424 */ /* 0x000fe200078e00ff */
[----:B------:R-:W-:Y:S01]  /*1870*/  LOP3.LUT R23, R20, 0x80, RZ, 0xc0, !PT ;  /* 0x0000008014177812 */ /* 0x000fe200078ec0ff */
[----:B------:R-:W-:Y:S01]  /*1880*/  IMAD R11, R12, -0x40, R11 ;  /* 0xffffffc00c0b7824 */ /* 0x000fe200078e020b */
[----:B------:R-:W-:Y:S01]  /*1890*/  UISETP.LT.AND UP0, UPT, UR9, 0x1, UPT ;  /* 0x000000010900788c */ /* 0x000fe2000bf01270 */
[----:B------:R-:W-:Y:S01]  /*18a0*/  IMAD.SHL.U32 R20, R20, 0x2, RZ ;  /* 0x0000000214147824 */ /* 0x000fe200078e00ff */
[-C--:B---3--:R-:W-:Y:S01]  /*18b0*/  SHF.L.U32 R10, R10, R17.reuse, RZ ;  /* 0x000000110a0a7219 */ /* 0x088fe200000006ff */
[----:B------:R-:W-:Y:S01]  /*18c0*/  IMAD.MOV.U32 R5, RZ, RZ, RZ ;  /* 0x000000ffff057224 */ /* 0x000fe200078e00ff */
[----:B------:R-:W-:Y:S01]  /*18d0*/  USEL UR12, UR9, 0x1, UP0 ;  /* 0x00000001090c7887 */ /* 0x000fe20008000000 */
[----:B------:R-:W-:Y:S01]  /*18e0*/  SHF.L.U32 R17, R18, R17, RZ ;  /* 0x0000001112117219 */ /* 0x000fe200000006ff */
[----:B------:R-:W-:Y:S01]  /*18f0*/  ULDC.64 UR6, c[0x0][0x5c8] ;  /* 0x0001720000067ab9 */ /* 0x000fe20000000a00 */
[----:B------:R-:W-:Y:S01]  /*1900*/  LOP3.LUT R56, R0, 0x1, RZ, 0xfc, !PT ;  /* 0x0000000100387812 */ /* 0x000fe200078efcff */
[----:B0-----:R-:W-:Y:S01]  /*1910*/  VIADD R22, R22, 0xffffffff ;  /* 0xffffffff16167836 */ /* 0x001fe20000000000 */
[----:B------:R-:W-:Y:S01]  /*1920*/  SHF.R.U32.HI R23, RZ, 0x7, R23 ;  /* 0x00000007ff177819 */ /* 0x000fe20000011617 */
[----:B------:R-:W-:Y:S01]  /*1930*/  VIADD R40, R11, UR4 ;  /* 0x000000040b287c36 */ /* 0x000fe20008000000 */
[----:B------:R-:W-:Y:S01]  /*1940*/  LOP3.LUT R21, RZ, R10, RZ, 0x33, !PT ;  /* 0x0000000aff157212 */ /* 0x000fe200078e33ff */
[----:B------:R-:W-:-:S02]  /*1950*/  USHF.L.U64.HI UR10, UR6, 0x3, UR7 ;  /* 0x00000003060a7899 */ /* 0x000fc40008010207 */
[----:B------:R-:W-:Y:S02]  /*1960*/  USHF.L.U32 UR11, UR6, 0x3, URZ ;  /* 0x00000003060b7899 */ /* 0x000fe4000800063f */
[----:B------:R-:W-:Y:S01]  /*1970*/  UIADD3 UR12, UR9, -UR12, URZ ;  /* 0x8000000c090c7290 */ /* 0x000fe2000fffe03f */
[----:B------:R-:W-:Y:S01]  /*1980*/  UMOV UR4, URZ ;  /* 0x0000003f00047c82 */ /* 0x000fe20008000000 */
[----:B------:R-:W-:-:S10]  /*1990*/  UMOV UR5, URZ ;  /* 0x0000003f00057c82 */ /* 0x000fd40008000000 */
.L_x_76:
[----:B----4-:R-:W0:Y:S01]  /*19a0*/  SHFL.IDX PT, R11, R23, RZ, 0x1f ;  /* 0x00001fff170b7589 */ /* 0x010e2200000e0000 */
[----:B------:R-:W1:Y:S01]  /*19b0*/  S2UR UR17, SR_CgaCtaId ;  /* 0x00000000001179c3 */ /* 0x000e620000008800 */
[----:B------:R-:W-:Y:S01]  /*19c0*/  UMOV UR16, 0x400 ;  /* 0x0000040000107882 */ /* 0x000fe20000000000 */
[----:B------:R-:W-:Y:S01]  /*19d0*/  UMOV UR6, URZ ;  /* 0x0000003f00067c82 */ /* 0x000fe20008000000 */
[----:B------:R-:W-:Y:S01]  /*19e0*/  UMOV UR7, URZ ;  /* 0x0000003f00077c82 */ /* 0x000fe20008000000 */
[----:B------:R-:W-:Y:S01]  /*19f0*/  IMAD.MOV.U32 R41, RZ, RZ, RZ ;  /* 0x000000ffff297224 */ /* 0x000fe200078e00ff */
[----:B------:R-:W-:Y:S02]  /*1a00*/  CS2R R42, SRZ ;  /* 0x00000000002a7805 */ /* 0x000fe4000001ff00 */
[----:B------:R-:W-:Y:S01]  /*1a10*/  CS2R R46, SRZ ;  /* 0x00000000002e7805 */ /* 0x000fe2000001ff00 */
[----:B------:R-:W-:Y:S01]  /*1a20*/  IMAD.MOV.U32 R44, RZ, RZ, RZ ;  /* 0x000000ffff2c7224 */ /* 0x000fe200078e00ff */
[----:B------:R-:W3:Y:S01]  /*1a30*/  LDC R10, c[0x0][0x28c] ;  /* 0x0000a300ff0a7b82 */ /* 0x000ee20000000800 */
[----:B------:R-:W-:-:S02]  /*1a40*/  CS2R R48, SRZ ;  /* 0x0000000000307805 */ /* 0x000fc4000001ff00 */
[----:B------:R-:W-:Y:S02]  /*1a50*/  CS2R R50, SRZ ;  /* 0x0000000000327805 */ /* 0x000fe4000001ff00 */
[----:B------:R-:W-:Y:S02]  /*1a60*/  CS2R R52, SRZ ;  /* 0x0000000000347805 */ /* 0x000fe4000001ff00 */
[----:B------:R-:W-:Y:S01]  /*1a70*/  CS2R R54, SRZ ;  /* 0x0000000000367805 */ /* 0x000fe2000001ff00 */
[----:B------:R-:W-:Y:S01]  /*1a80*/  IMAD.MOV.U32 R57, RZ, RZ, RZ ;  /* 0x000000ffff397224 */ /* 0x000fe200078e00ff */
[----:B------:R-:W-:Y:S01]  /*1a90*/  CS2R R24, SRZ ;  /* 0x0000000000187805 */ /* 0x000fe2000001ff00 */
[----:B------:R-:W-:Y:S01]  /*1aa0*/  IMAD.MOV.U32 R59, RZ, RZ, RZ ;  /* 0x000000ffff3b7224 */ /* 0x000fe200078e00ff */
[----:B------:R-:W-:Y:S01]  /*1ab0*/  CS2R R26, SRZ ;  /* 0x00000000001a7805 */ /* 0x000fe2000001ff00 */
[----:B------:R-:W-:Y:S01]  /*1ac0*/  IMAD.U32 R15, RZ, RZ, UR4 ;  /* 0x00000004ff0f7e24 */ /* 0x000fe2000f8e00ff */
[----:B------:R-:W-:-:S02]  /*1ad0*/  CS2R R28, SRZ ;  /* 0x00000000001c7805 */ /* 0x000fc4000001ff00 */
[----:B------:R-:W-:Y:S02]  /*1ae0*/  CS2R R30, SRZ ;  /* 0x00000000001e7805 */ /* 0x000fe4000001ff00 */
[----:B------:R-:W-:Y:S02]  /*1af0*/  CS2R R32, SRZ ;  /* 0x0000000000207805 */ /* 0x000fe4000001ff00 */
[----:B------:R-:W-:Y:S02]  /*1b00*/  CS2R R34, SRZ ;  /* 0x0000000000227805 */ /* 0x000fe4000001ff00 */
[----:B------:R-:W-:Y:S02]  /*1b10*/  CS2R R36, SRZ ;  /* 0x0000000000247805 */ /* 0x000fe4000001ff00 */
[----:B0-----:R-:W-:Y:S02]  /*1b20*/  R2UR UR8, R11 ;  /* 0x000000000b0872ca */ /* 0x001fe400000e0000 */
[----:B------:R-:W-:-:S02]  /*1b30*/  CS2R R38, SRZ ;  /* 0x0000000000267805 */ /* 0x000fc4000001ff00 */
[----:B---3--:R-:W-:-:S09]  /*1b40*/  ISETP.GE.AND P0, PT, R10, 0x1, PT ;  /* 0x000000010a00780c */ /* 0x008fd20003f06270 */
[----:B------:R-:W-:-:S04]  /*1b50*/  ULEA.HI UR14, UR8, UR8, URZ, 0x1 ;  /* 0x00000008080e7291 */ /* 0x000fc8000f8f083f */
[----:B------:R-:W-:Y:S02]  /*1b60*/  ULOP3.LUT UR15, UR14, 0x1ffffe, URZ, 0xc0, !UPT ;  /* 0x001ffffe0e0f7892 */ /* 0x000fe4000f8ec03f */
[----:B-1----:R-:W-:Y:S02]  /*1b70*/  ULEA UR14, UR17, UR16, 0x18 ;  /* 0x00000010110e7291 */ /* 0x002fe4000f8ec03f */
[----:B------:R-:W-:-:S03]  /*1b80*/  UIADD3 UR15, UR8, -UR15, URZ ;  /* 0x8000000f080f7290 */ /* 0x000fc6000fffe03f */
[----:B------:R-:W-:Y:S01]  /*1b90*/  UMOV UR8, URZ ;  /* 0x0000003f00087c82 */ /* 0x000fe20008000000 */
[----:B------:R-:W-:-:S04]  /*1ba0*/  ULEA UR15, UR15, UR14, 0xb ;  /* 0x0000000e0f0f7291 */ /* 0x000fc8000f8e583f */
[----:B------:R-:W-:-:S04]  /*1bb0*/  UIADD3 UR15, UR15, 0x380, URZ ;  /* 0x000003800f0f7890 */ /* 0x000fc8000fffe03f */
[----:B------:R-:W-:-:S04]  /*1bc0*/  USHF.R.U32.HI UR15, URZ, 0x4, UR15 ;  /* 0x000000043f0f7899 */ /* 0x000fc8000801160f */
[----:B------:R-:W-:-:S04]  /*1bd0*/  ULOP3.LUT UR15, UR15, 0x3fff, URZ, 0xc0, !UPT ;  /* 0x00003fff0f0f7892 */ /* 0x000fc8000f8ec03f */
[----:B------:R-:W-:-:S03]  /*1be0*/  ULOP3.LUT UR24, UR15, 0x10000, URZ, 0xfc, !UPT ;  /* 0x000100000f187892 */ /* 0x000fc6000f8efc3f */
[----:B------:R-:W-:Y:S01]  /*1bf0*/  UMOV UR15, UR5 ;  /* 0x00000005000f7c82 */ /* 0x000fe20008000000 */
[----:B------:R-:W-:Y:S08]  /*1c00*/  @!P0 BRA `(.L_x_18) ;  /* 0x0000000000fc8947 */ /* 0x000ff00003800000 */
[----:B------:R-:W-:-:S13]  /*1c10*/  ISETP.NE.AND P1, PT, R56, 0x3, PT ;  /* 0x000000033800780c */ /* 0x000fda0003f25270 */
[----:B------:R-:W-:Y:S05]  /*1c20*/  @!P1 BRA `(.L_x_19) ;  /* 0x0000000000049947 */ /* 0x000fea0003800000 */
[----:B------:R-:W-:Y:S01]  /*1c30*/  BPT.TRAP 0x1 ;  /* 0x000000040000795c */ /* 0x000fe20000300000 */
.L_x_19:
[----:B------:R-:W-:Y:S01]  /*1c40*/  ULEA UR6, UR5, UR14, 0x3 ;  /* 0x0000000e05067291 */ /* 0x000fe2000f8e183f */
[----:B------:R-:W-:-:S05]  /*1c50*/  IMAD.U32 R10, RZ, RZ, UR4 ;  /* 0x00000004ff0a7e24 */ /* 0x000fca000f8e00ff */
[----:B------:R-:W-:-:S04]  /*1c60*/  SHF.L.U32 R10, R10, 0x1f, RZ ;  /* 0x0000001f0a0a7819 */ /* 0x000fc800000006ff */
[----:B------:R0:W1:Y:S01]  /*1c70*/  SYNCS.PHASECHK.TRANS64.TRYWAIT P0, [UR6], R10 ;  /* 0x0000000aff0075a7 */ /* 0x0000620008000146 */
[----:B------:R-:W-:Y:S05]  /*1c80*/  @!P1 BRA `(.L_x_20) ;  /* 0x0000000000049947 */ /* 0x000fea0003800000 */
[----:B------:R-:W-:Y:S01]  /*1c90*/  BPT.TRAP 0x1 ;  /* 0x000000040000795c */ /* 0x000fe20000300000 */
.L_x_20:
[----:B-1----:R-:W-:Y:S05]  /*1ca0*/  @P0 BRA `(.L_x_21) ;  /* 0x0000000000080947 */ /* 0x002fea0003800000 */
[----:B------:R-:W1:Y:S02]  /*1cb0*/  SYNCS.PHASECHK.TRANS64.TRYWAIT P0, [UR6], R10 ;  /* 0x0000000aff0075a7 */ /* 0x000e640008000146 */
[----:B-1----:R-:W-:Y:S05]  /*1cc0*/  @!P0 BRA `(.L_x_22) ;  /* 0x0000005000b48947 */ /* 0x002fea0003800000 */
.L_x_21:
[----:B------:R-:W-:Y:S01]  /*1cd0*/  UIADD3 UR6, UR14, 0x2d380, URZ ;  /* 0x0002d3800e067890 */ /* 0x000fe2000fffe03f */
[----:B------:R-:W-:Y:S01]  /*1ce0*/  WARPGROUP.ARRIVE ;  /* 0x00000000000079c5 */ /* 0x000fe20000000000 */
[----:B------:R-:W-:Y:S01]  /*1cf0*/  ULDC UR7, c[0x0][0x50c] ;  /* 0x0001430000077ab9 */ /* 0x000fe20000000800 */
[----:B------:R-:W-:Y:S01]  /*1d00*/  ULEA UR16, UR5, UR24, 0x8 ;  /* 0x0000001805107291 */ /* 0x000fe2000f8e403f */
[----:B------:R-:W-:Y:S01]  /*1d10*/  IMAD.MOV.U32 R41, RZ, RZ, RZ ;  /* 0x000000ffff297224 */ /* 0x000fe200078e00ff */
[----:B------:R-:W-:Y:S01]  /*1d20*/  UISETP.NE.AND UP0, UPT, UR7, 0x1, UPT ;  /* 0x000000010700788c */ /* 0x000fe2000bf05270 */
[----:B------:R-:W-:Y:S01]  /*1d30*/  CS2R R42, SRZ ;  /* 0x00000000002a7805 */ /* 0x000fe2000001ff00 */
[----:B------:R-:W-:Y:S01]  /*1d40*/  USHF.R.U32.HI UR6, URZ, 0x4, UR6 ;  /* 0x000000043f067899 */ /* 0x000fe20008011606 */
[----:B------:R-:W-:Y:S01]  /*1d50*/  CS2R R46, SRZ ;  /* 0x00000000002e7805 */ /* 0x000fe2000001ff00 */
[----:B------:R-:W-:Y:S01]  /*1d60*/  USEL UR7, URZ, 0x1, UP0 ;  /* 0x000000013f077887 */ /* 0x000fe20008000000 */
[----:B------:R-:W-:Y:S01]  /*1d70*/  IMAD.MOV.U32 R44, RZ, RZ, RZ ;  /* 0x000000ffff2c7224 */ /* 0x000fe200078e00ff */
[----:B------:R-:W-:Y:S01]  /*1d80*/  ULOP3.LUT UR6, UR6, 0x3fff, URZ, 0xc0, !UPT ;  /* 0x00003fff06067892 */ /* 0x000fe2000f8ec03f */
[----:B------:R-:W-:Y:S01]  /*1d90*/  CS2R R48, SRZ ;  /* 0x0000000000307805 */ /* 0x000fe2000001ff00 */
[----:B------:R-:W-:Y:S01]  /*1da0*/  UMOV UR17, 0xc0000010 ;  /* 0xc000001000117882 */ /* 0x000fe20000000000 */
[----:B------:R-:W-:Y:S01]  /*1db0*/  UMOV UR19, 0xc0000010 ;  /* 0xc000001000137882 */ /* 0x000fe20000000000 */
[----:B------:R-:W-:Y:S01]  /*1dc0*/  ULOP3.LUT UR6, UR6, 0x10000, URZ, 0xfc, !UPT ;  /* 0x0001000006067892 */ /* 0x000fe2000f8efc3f */
[----:B------:R-:W-:-:S02]  /*1dd0*/  ISETP.NE.AND P0, PT, RZ, UR7, PT ;  /* 0x00000007ff007c0c */ /* 0x000fc4000bf05270 */
[----:B------:R-:W-:Y:S02]  /*1de0*/  CS2R R50, SRZ ;  /* 0x0000000000327805 */ /* 0x000fe4000001ff00 */
[----:B------:R-:W-:Y:S01]  /*1df0*/  CS2R R52, SRZ ;  /* 0x0000000000347805 */ /* 0x000fe2000001ff00 */
[----:B------:R-:W-:Y:S01]  /*1e00*/  ULEA UR18, UR5, UR6, 0x6 ;  /* 0x0000000605127291 */ /* 0x000fe2000f8e303f */
[----:B------:R-:W-:Y:S01]  /*1e10*/  CS2R R54, SRZ ;  /* 0x0000000000367805 */ /* 0x000fe2000001ff00 */
[----:B------:R-:W-:Y:S01]  /*1e20*/  IMAD.MOV.U32 R57, RZ, RZ, RZ ;  /* 0x000000ffff397224 */ /* 0x000fe200078e00ff */
[----:B------:R-:W-:Y:S01]  /*1e30*/  UMOV UR6, 0x1 ;  /* 0x0000000100067882 */ /* 0x000fe20000000000 */
[----:B------:R-:W-:-:S05]  /*1e40*/  IMAD.MOV.U32 R59, RZ, RZ, RZ ;  /* 0x000000ffff3b7224 */ /* 0x000fca00078e00ff */
[----:B------:R-:W-:Y:S01]  /*1e50*/  QGMMA.64x32x32.F32.E4M3.E4M3 R24, gdesc[UR16], RZ, !UPT, gsb0 ;  /* 0x00600000101879f3 */ /* 0x000fe2000c0008ff */
[----:B------:R-:W-:Y:S05]  /*1e60*/  @!P0 BRA `(.L_x_23) ;  /* 0x0000000000488947 */ /* 0x000fea0003800000 */
[----:B------:R-:W-:Y:S02]  /*1e70*/  WARPGROUP.DEPBAR.LE gsb0, 0x0 ;  /* 0x00008000000079c5 */ /* 0x000fe40000010000 */
[----:B------:R-:W-:-:S01]  /*1e80*/  FADD R59, RZ, R24 ;  /* 0x00000018ff3b7221 */ /* 0x000fc20000000000 */
[----:B------:R-:W-:Y:S01]  /*1e90*/  FADD R54, RZ, R25 ;  /* 0x00000019ff367221 */ /* 0x000fe20000000000 */
        /* <DEDUP_REMOVED lines=14> */
[----:B------:R-:W-:-:S06]  /*1f80*/  UMOV UR6, URZ ;  /* 0x0000003f00067c82 */ /* 0x000fcc0008000000 */
.L_x_23:
[----:B------:R-:W-:-:S04]  /*1f90*/  UIADD3 UR15, UR5, 0x1, URZ ;  /* 0x00000001050f7890 */ /* 0x000fc8000fffe03f */
[----:B------:R-:W-:-:S04]  /*1fa0*/  UISETP.NE.AND UP0, UPT, UR15, 0x2d, UPT ;  /* 0x0000002d0f00788c */ /* 0x000fc8000bf05270 */
[----:B------:R-:W-:Y:S02]  /*1fb0*/  USEL UR8, URZ, 0x1, UP0 ;  /* 0x000000013f087887 */ /* 0x000fe40008000000 */
[----:B------:R-:W-:Y:S02]  /*1fc0*/  USEL UR15, UR15, URZ, UP0 ;  /* 0x0000003f0f0f7287 */ /* 0x000fe40008000000 */
[----:B------:R-:W-:-:S06]  /*1fd0*/  ULOP3.LUT UR8, UR4, UR8, URZ, 0x3c, !UPT ;  /* 0x0000000804087292 */ /* 0x000fcc000f8e3c3f */
[----:B------:R-:W-:Y:S01]  /*1fe0*/  IMAD.U32 R15, RZ, RZ, UR8 ;  /* 0x00000008ff0f7e24 */ /* 0x000fe2000f8e00ff */
[----:B------:R-:W-:-:S06]  /*1ff0*/  UMOV UR8, 0x1 ;  /* 0x0000000100087882 */ /* 0x000fcc0000000000 */
.L_x_18:
[----:B------:R-:W-:-:S06]  /*2000*/  UISETP.GE.AND UP0, UPT, UR12, 0x1, UPT ;  /* 0x000000010c00788c */ /* 0x000fcc000bf06270 */
[----:B------:R-:W-:-:S13]  /*2010*/  PLOP3.LUT P0, PT, PT, PT, UP0, 0x80, 0x0 ;  /* 0x000000000000781c */ /* 0x000fda0003f0f008 */
[----:B------:R-:W-:Y:S05]  /*2020*/  @!P0 BRA `(.L_x_24) ;  /* 0x0000000400308947 */ /* 0x000fea0003800000 */
[----:B01----:R-:W-:Y:S01]  /*2030*/  IMAD.U32 R10, RZ, RZ, UR12 ;  /* 0x0000000cff0a7e24 */ /* 0x003fe2000f8e00ff */
[----:B------:R-:W-:Y:S01]  /*2040*/  ULDC UR25, c[0x0][0x50c] ;  /* 0x0001430000197ab9 */ /* 0x000fe20000000800 */
[----:B------:R-:W-:-:S07]  /*2050*/  IMAD.U32 R11, RZ, RZ, UR5 ;  /* 0x00000005ff0b7e24 */ /* 0x000fce000f8e00ff */
.L_x_32:
[----:B------:R-:W-:-:S13]  /*2060*/  ISETP.NE.AND P1, PT, R56, 0x3, PT ;  /* 0x000000033800780c */ /* 0x000fda0003f25270 */
[----:B------:R-:W-:Y:S05]  /*2070*/  @!P1 BRA `(.L_x_25) ;  /* 0x0000000000049947 */ /* 0x000fea0003800000 */
[----:B------:R-:W-:Y:S01]  /*2080*/  BPT.TRAP 0x1 ;  /* 0x000000040000795c */ /* 0x000fe20000300000 */
.L_x_25:
[----:B------:R-:W0:Y:S01]  /*2090*/  S2UR UR16, SR_CgaCtaId ;  /* 0x00000000001079c3 */ /* 0x000e220000008800 */
[----:B------:R-:W-:Y:S01]  /*20a0*/  UMOV UR14, 0x400 ;  /* 0x00000400000e7882 */ /* 0x000fe20000000000 */
[----:B------:R-:W-:Y:S01]  /*20b0*/  SHF.L.U32 R12, R15, 0x1f, RZ ;  /* 0x0000001f0f0c7819 */ /* 0x000fe200000006ff */
[----:B0-----:R-:W-:-:S04]  /*20c0*/  ULEA UR14, UR16, UR14, 0x18 ;  /* 0x0000000e100e7291 */ /* 0x001fc8000f8ec03f */
[----:B------:R-:W-:-:S09]  /*20d0*/  ULEA UR16, UR15, UR14, 0x3 ;  /* 0x0000000e0f107291 */ /* 0x000fd2000f8e183f */
[----:B------:R0:W1:Y:S01]  /*20e0*/  SYNCS.PHASECHK.TRANS64.TRYWAIT P0, [UR16], R12 ;  /* 0x0000000cff0075a7 */ /* 0x0000620008000150 */
[----:B------:R-:W-:Y:S05]  /*20f0*/  @!P1 BRA `(.L_x_26) ;  /* 0x0000000000049947 */ /* 0x000fea0003800000 */
[----:B------:R-:W-:Y:S01]  /*2100*/  BPT.TRAP 0x1 ;  /* 0x000000040000795c */ /* 0x000fe20000300000 */
.L_x_26:
[----:B-1----:R-:W-:Y:S05]  /*2110*/  @P0 BRA `(.L_x_27) ;  /* 0x0000000000080947 */ /* 0x002fea0003800000 */
[----:B------:R-:W1:Y:S02]  /*2120*/  SYNCS.PHASECHK.TRANS64.TRYWAIT P0, [UR16], R12 ;  /* 0x0000000cff0075a7 */ /* 0x000e640008000150 */
[----:B-1----:R-:W-:Y:S05]  /*2130*/  @!P0 BRA `(.L_x_28) ;  /* 0x0000004c00b08947 */ /* 0x002fea0003800000 */
.L_x_27:
[----:B------:R-:W-:Y:S01]  /*2140*/  UIADD3 UR16, UR14, 0x2d380, URZ ;  /* 0x0002d3800e107890 */ /* 0x000fe2000fffe03f */
[----:B------:R-:W-:Y:S01]  /*2150*/  WARPGROUP.ARRIVE ;  /* 0x00000000000079c5 */ /* 0x000fe20000000000 */
[----:B------:R-:W-:Y:S02]  /*2160*/  UISETP.NE.AND UP0, UPT, UR7, URZ, UPT ;  /* 0x0000003f0700728c */ /* 0x000fe4000bf05270 */
[----:B------:R-:W-:Y:S02]  /*2170*/  USHF.R.U32.HI UR16, URZ, 0x4, UR16 ;  /* 0x000000043f107899 */ /* 0x000fe40008011610 */
[----:B------:R-:W-:Y:S02]  /*2180*/  USEL UR8, UR8, URZ, !UP0 ;  /* 0x0000003f08087287 */ /* 0x000fe4000c000000 */
[----:B------:R-:W-:Y:S02]  /*2190*/  ULOP3.LUT UR16, UR16, 0x3fff, URZ, 0xc0, !UPT ;  /* 0x00003fff10107892 */ /* 0x000fe4000f8ec03f */
[----:B------:R-:W-:-:S02]  /*21a0*/  UISETP.NE.U32.AND UP0, UPT, UR8, URZ, UPT ;  /* 0x0000003f0800728c */ /* 0x000fc4000bf05070 */
[----:B------:R-:W-:Y:S02]  /*21b0*/  ULOP3.LUT UR18, UR16, 0x10000, URZ, 0xfc, !UPT ;  /* 0x0001000010127892 */ /* 0x000fe4000f8efc3f */
[----:B------:R-:W-:Y:S02]  /*21c0*/  ULEA UR16, UR15, UR24, 0x8 ;  /* 0x000000180f107291 */ /* 0x000fe4000f8e403f */
[----:B------:R-:W-:Y:S01]  /*21d0*/  ULEA UR18, UR15, UR18, 0x6 ;  /* 0x000000120f127291 */ /* 0x000fe2000f8e303f */
[----:B------:R-:W-:Y:S01]  /*21e0*/  UMOV UR17, 0xc0000010 ;  /* 0xc000001000117882 */ /* 0x000fe20000000000 */
[----:B------:R-:W-:Y:S01]  /*21f0*/  UMOV UR19, 0xc0000010 ;  /* 0xc000001000137882 */ /* 0x000fe20000000000 */
[----:B------:R-:W-:-:S06]  /*2200*/  UIADD3 UR6, UR6, 0x1, URZ ;  /* 0x0000000106067890 */ /* 0x000fcc000fffe03f */
[----:B------:R-:W-:Y:S01]  /*2210*/  QGMMA.64x32x32.F32.E4M3.E4M3 R24, gdesc[UR16], R24, UP0, gsb0 ;  /* 0x00600000101879f3 */ /* 0x000fe2000b800818 */
[----:B------:R-:W-:-:S04]  /*2220*/  UISETP.NE.AND UP0, UPT, UR6, UR25, UPT ;  /* 0x000000190600728c */ /* 0x000fc8000bf05270 */
[----:B------:R-:W-:-:S06]  /*2230*/  USEL UR7, URZ, 0x1, UP0 ;  /* 0x000000013f077887 */ /* 0x000fcc0008000000 */
[----:B------:R-:W-:Y:S01]  /*2240*/  ISETP.NE.AND P0, PT, RZ, UR7, PT ;  /* 0x00000007ff007c0c */ /* 0x000fe2000bf05270 */
[----:B------:R-:W-:-:S12]  /*2250*/  WARPGROUP.DEPBAR.LE gsb0, 0x1 ;  /* 0x00008000000079c5 */ /* 0x000fd80000010100 */
[----:B------:R-:W-:Y:S05]  /*2260*/  @!P0 BRA `(.L_x_29) ;  /* 0x0000000000488947 */ /* 0x000fea0003800000 */
[----:B------:R-:W-:Y:S02]  /*2270*/  WARPGROUP.DEPBAR.LE gsb0, 0x0 ;  /* 0x00008000000079c5 */ /* 0x000fe40000010000 */
[----:B------:R-:W-:-:S01]  /*2280*/  FADD R59, R24, R59 ;  /* 0x0000003b183b7221 */ /* 0x000fc20000000000 */
[----:B------:R-:W-:Y:S01]  /*2290*/  FADD R54, R25, R54 ;  /* 0x0000003619367221 */ /* 0x000fe20000000000 */
        /* <DEDUP_REMOVED lines=14> */
[----:B------:R-:W-:-:S06]  /*2380*/  UMOV UR6, URZ ;  /* 0x0000003f00067c82 */ /* 0x000fcc0008000000 */
.L_x_29:
[----:B------:R-:W-:Y:S05]  /*2390*/  @!P1 BRA `(.L_x_30) ;  /* 0x0000000000049947 */ /* 0x000fea0003800000 */
[----:B------:R-:W-:Y:S01]  /*23a0*/  BPT.TRAP 0x1 ;  /* 0x000000040000795c */ /* 0x000fe20000300000 */
.L_x_30:
[----:B------:R-:W-:-:S13]  /*23b0*/  ISETP.NE.AND P0, PT, R9, RZ, PT ;  /* 0x000000ff0900720c */ /* 0x000fda0003f05270 */
[----:B01----:R-:W-:-:S05]  /*23c0*/  @P0 LEA R12, R11, UR14, 0x3 ;  /* 0x0000000e0b0c0c11 */ /* 0x003fca000f8e18ff */
[----:B------:R-:W-:-:S05]  /*23d0*/  @P0 VIADD R12, R12, 0x168 ;  /* 0x000001680c0c0836 */ /* 0x000fca0000000000 */
[----:B------:R-:W-:-:S04]  /*23e0*/  @P0 PRMT R12, R3, 0x654, R12 ;  /* 0x00000654030c0816 */ /* 0x000fc8000000000c */
[----:B------:R0:W-:Y:S01]  /*23f0*/  @P0 SYNCS.ARRIVE.TRANS64.RED.A1T0 RZ, [R12+URZ], RZ ;  /* 0x000000ff0cff09a7 */ /* 0x0001e2000810043f */
[----:B------:R-:W-:-:S13]  /*2400*/  ISETP.GT.U32.AND P0, PT, R0, 0x1, PT ;  /* 0x000000010000780c */ /* 0x000fda0003f04070 */
[----:B0-----:R-:W-:Y:S05]  /*2410*/  @P0 BRA `(.L_x_31) ;  /* 0x0000000000040947 */ /* 0x001fea0003800000 */
[----:B------:R-:W-:Y:S01]  /*2420*/  BPT.TRAP 0x1 ;  /* 0x000000040000795c */ /* 0x000fe20000300000 */
.L_x_31:
[----:B------:R-:W-:Y:S01]  /*2430*/  UIADD3 UR15, UR15, 0x1, URZ ;  /* 0x000000010f0f7890 */ /* 0x000fe2000fffe03f */
[C---:B------:R-:W-:Y:S01]  /*2440*/  ISETP.GT.AND P1, PT, R10.reuse, 0x1, PT ;  /* 0x000000010a00780c */ /* 0x040fe20003f24270 */
[----:B------:R-:W-:Y:S02]  /*2450*/  VIADD R11, R11, 0x1 ;  /* 0x000000010b0b7836 */ /* 0x000fe40000000000 */
[----:B------:R-:W-:Y:S01]  /*2460*/  UISETP.NE.AND UP0, UPT, UR15, 0x2d, UPT ;  /* 0x0000002d0f00788c */ /* 0x000fe2000bf05270 */
[----:B------:R-:W-:Y:S02]  /*2470*/  VIADD R10, R10, 0xffffffff ;  /* 0xffffffff0a0a7836 */ /* 0x000fe40000000000 */
[C---:B------:R-:W-:Y:S01]  /*2480*/  ISETP.NE.AND P0, PT, R11.reuse, 0x2d, PT ;  /* 0x0000002d0b00780c */ /* 0x040fe20003f05270 */
[----:B------:R-:W-:Y:S02]  /*2490*/  USEL UR8, URZ, 0x1, UP0 ;  /* 0x000000013f087887 */ /* 0x000fe40008000000 */
[----:B------:R-:W-:Y:S01]  /*24a0*/  USEL UR15, UR15, URZ, UP0 ;  /* 0x0000003f0f0f7287 */ /* 0x000fe20008000000 */
[----:B------:R-:W-:-:S03]  /*24b0*/  SEL R11, R11, RZ, P0 ;  /* 0x000000ff0b0b7207 */ /* 0x000fc60000000000 */
[----:B------:R-:W-:Y:S01]  /*24c0*/  LOP3.LUT R15, R15, UR8, RZ, 0x3c, !PT ;  /* 0x000000080f0f7c12 */ /* 0x000fe2000f8e3cff */
[----:B------:R-:W-:Y:S01]  /*24d0*/  UMOV UR8, 0x1 ;  /* 0x0000000100087882 */ /* 0x000fe20000000000 */
[----:B------:R-:W-:Y:S06]  /*24e0*/  @P1 BRA `(.L_x_32) ;  /* 0xfffffff800dc1947 */ /* 0x000fec000383ffff */
.L_x_24:
[----:B------:R-:W-:Y:S01]  /*24f0*/  UISETP.NE.AND UP0, UPT, UR6, URZ, UPT ;  /* 0x0000003f0600728c */ /* 0x000fe2000bf05270 */
[----:B01----:R-:W0:Y:S03]  /*2500*/  LDC R10, c[0x0][0x28c] ;  /* 0x0000a300ff0a7b82 */ /* 0x003e260000000800 */
[----:B------:R-:W-:-:S06]  /*2510*/  USEL UR6, URZ, 0x1, !UP0 ;  /* 0x000000013f067887 */ /* 0x000fcc000c000000 */
[----:B------:R-:W-:Y:S02]  /*2520*/  ISETP.NE.AND P0, PT, RZ, UR6, PT ;  /* 0x00000006ff007c0c */ /* 0x000fe4000bf05270 */
[----:B0-----:R-:W-:-:S11]  /*2530*/  ISETP.GE.AND P1, PT, R10, 0x1, PT ;  /* 0x000000010a00780c */ /* 0x001fd60003f26270 */
[----:B------:R-:W-:Y:S05]  /*2540*/  @!P0 BRA `(.L_x_33) ;  /* 0x0000000000448947 */ /* 0x000fea0003800000 */
[----:B------:R-:W-:Y:S02]  /*2550*/  WARPGROUP.DEPBAR.LE gsb0, 0x0 ;  /* 0x00008000000079c5 */ /* 0x000fe40000010000 */
[----:B------:R-:W-:Y:S01]  /*2560*/  FADD R59, R24, R59 ;  /* 0x0000003b183b7221 */ /* 0x000fe20000000000 */
        /* <DEDUP_REMOVED lines=14> */
[----:B------:R-:W-:-:S07]  /*2650*/  FADD R41, R41, R39 ;  /* 0x0000002729297221 */ /* 0x000fce0000000000 */
.L_x_33:
[----:B------:R-:W-:Y:S02]  /*2660*/  WARPGROUP.DEPBAR.LE gsb0, 0x0 ;  /* 0x00008000000079c5 */ /* 0x000fe40000010000 */
[----:B------:R-:W-:Y:S05]  /*2670*/  @!P1 BRA `(.L_x_34) ;  /* 0x0000000000549947 */ /* 0x000fea0003800000 */
[----:B------:R-:W-:-:S13]  /*2680*/  ISETP.NE.AND P0, PT, R56, 0x3, PT ;  /* 0x000000033800780c */ /* 0x000fda0003f05270 */
[----:B------:R-:W-:Y:S05]  /*2690*/  @!P0 BRA `(.L_x_35) ;  /* 0x0000000000048947 */ /* 0x000fea0003800000 */
[----:B------:R-:W-:Y:S01]  /*26a0*/  BPT.TRAP 0x1 ;  /* 0x000000040000795c */ /* 0x000fe20000300000 */
.L_x_35:
[----:B------:R-:W-:Y:S01]  /*26b0*/  ISETP.NE.AND P0, PT, R9, RZ, PT ;  /* 0x000000ff0900720c */ /* 0x000fe20003f05270 */
[----:B------:R-:W-:Y:S01]  /*26c0*/  BSSY B0, `(.L_x_36) ;  /* 0x000000e000007945 */ /* 0x000fe20003800000 */
[----:B------:R-:W-:-:S11]  /*26d0*/  ISETP.GT.U32.AND P1, PT, R0, 0x1, PT ;  /* 0x000000010000780c */ /* 0x000fd60003f24070 */
[----:B------:R-:W-:Y:S05]  /*26e0*/  @!P0 BRA `(.L_x_37) ;  /* 0x00000000002c8947 */ /* 0x000fea0003800000 */
[----:B------:R-:W-:-:S04]  /*26f0*/  UIADD3 UR8, UR12, UR5, URZ ;  /* 0x000000050c087290 */ /* 0x000fc8000fffe03f */
[----:B------:R-:W-:-:S04]  /*2700*/  UIMAD.WIDE.U32 UR6, UR8, 0x6c16c16d, URZ ;  /* 0x6c16c16d080678a5 */ /* 0x000fc8000f8e003f */
[----:B------:R-:W-:-:S04]  /*2710*/  UIADD3 UR6, UR8, -UR7, URZ ;  /* 0x8000000708067290 */ /* 0x000fc8000fffe03f */
[----:B------:R-:W-:-:S04]  /*2720*/  ULEA.HI UR6, UR6, UR7, URZ, 0x1f ;  /* 0x0000000706067291 */ /* 0x000fc8000f8ff83f */
[----:B------:R-:W-:-:S04]  /*2730*/  USHF.R.U32.HI UR6, URZ, 0x5, UR6 ;  /* 0x000000053f067899 */ /* 0x000fc80008011606 */
[----:B------:R-:W-:-:S04]  /*2740*/  UIMAD UR6, UR6, -0x2d, UR8 ;  /* 0xffffffd3060678a4 */ /* 0x000fc8000f8e0208 */
[----:B------:R-:W-:-:S04]  /*2750*/  ULEA UR6, UR6, UR14, 0x3 ;  /* 0x0000000e06067291 */ /* 0x000fc8000f8e183f */
[----:B------:R-:W-:-:S06]  /*2760*/  UIADD3 UR6, UR6, 0x168, URZ ;  /* 0x0000016806067890 */ /* 0x000fcc000fffe03f */
[----:B------:R-:W-:-:S05]  /*2770*/  IMAD.U32 R10, RZ, RZ, UR6 ;  /* 0x00000006ff0a7e24 */ /* 0x000fca000f8e00ff */
[----:B------:R-:W-:-:S04]  /*2780*/  PRMT R10, R3, 0x654, R10 ;  /* 0x00000654030a7816 */ /* 0x000fc8000000000a */
[----:B------:R0:W-:Y:S03]  /*2790*/  SYNCS.ARRIVE.TRANS64.RED.A1T0 RZ, [R10+URZ], RZ ;  /* 0x000000ff0aff79a7 */ /* 0x0001e6000810043f */
.L_x_37:
[----:B------:R-:W-:Y:S05]  /*27a0*/  BSYNC B0 ;  /* 0x0000000000007941 */ /* 0x000fea0003800000 */
.L_x_36:
[----:B------:R-:W-:Y:S05]  /*27b0*/  @P1 BRA `(.L_x_34) ;  /* 0x0000000000041947 */ /* 0x000fea0003800000 */
[----:B------:R-:W-:Y:S01]  /*27c0*/  BPT.TRAP 0x1 ;  /* 0x000000040000795c */ /* 0x000fe20000300000 */
.L_x_34:
[----:B------:R-:W-:Y:S01]  /*27d0*/  UIADD3 UR8, UR9, UR5, URZ ;  /* 0x0000000509087290 */ /* 0x000fe2000fffe03f */
[----:B------:R-:W-:Y:S01]  /*27e0*/  IMAD.SHL.U32 R27, R14, 0x20, RZ ;  /* 0x000000200e1b7824 */ /* 0x000fe200078e00ff */
[----:B------:R-:W-:Y:S01]  /*27f0*/  ULDC UR14, c[0x0][0x288] ;  /* 0x0000a200000e7ab9 */ /* 0x000fe20000000800 */
[----:B------:R-:W-:Y:S01]  /*2800*/  IMAD.SHL.U32 R29, R19, 0x80, RZ ;  /* 0x00000080131d7824 */ /* 0x000fe200078e00ff */
[----:B------:R-:W-:Y:S01]  /*2810*/  UISETP.GT.U32.AND UP0, UPT, UR8, 0x2c, UPT ;  /* 0x0000002c0800788c */ /* 0x000fe2000bf04070 */
[----:B------:R-:W-:Y:S01]  /*2820*/  IMAD.MOV.U32 R26, RZ, RZ, -0x1 ;  /* 0xffffffffff1a7424 */ /* 0x000fe200078e00ff */
[----:B------:R-:W-:Y:S01]  /*2830*/  UIMAD.WIDE.U32 UR6, UR8, 0x6c16c16d, URZ ;  /* 0x6c16c16d080678a5 */ /* 0x000fe2000f8e003f */
[----:B------:R-:W-:Y:S01]  /*2840*/  ISETP.GE.AND P0, PT, R27, UR14, PT ;  /* 0x0000000e1b007c0c */ /* 0x000fe2000bf06270 */
[----:B------:R-:W-:Y:S02]  /*2850*/  UISETP.LT.U32.AND UP0, UPT, UR9, 0x2d, UP0 ;  /* 0x0000002d0900788c */ /* 0x000fe40008701070 */
[----:B------:R-:W-:-:S02]  /*2860*/  UIADD3 UR5, UR8, -UR7, URZ ;  /* 0x8000000708057290 */ /* 0x000fc4000fffe03f */
[----:B------:R-:W-:Y:S02]  /*2870*/  USEL UR6, URZ, 0x1, !UP0 ;  /* 0x000000013f067887 */ /* 0x000fe4000c000000 */
[----:B------:R-:W-:Y:S02]  /*2880*/  UISETP.GE.U32.AND UP1, UPT, UR9, 0x2d, UPT ;  /* 0x0000002d0900788c */ /* 0x000fe4000bf26070 */
[----:B------:R-:W-:Y:S02]  /*2890*/  ULOP3.LUT UR4, UR4, UR6, URZ, 0x3c, !UPT ;  /* 0x0000000604047292 */ /* 0x000fe4000f8e3c3f */
[----:B------:R-:W-:Y:S01]  /*28a0*/  ULEA.HI UR5, UR5, UR7, URZ, 0x1f ;  /* 0x0000000705057291 */ /* 0x000fe2000f8ff83f */
[----:B------:R-:W-:Y:S02]  /*28b0*/  ULDC UR6, c[0x0][0x284] ;  /* 0x0000a10000067ab9 */ /* 0x000fe40000000800 */
[----:B------:R-:W-:Y:S01]  /*28c0*/  ISETP.GE.OR P0, PT, R29, UR6, P0 ;  /* 0x000000061d007c0c */ /* 0x000fe20008706670 */
[----:B------:R-:W-:-:S04]  /*28d0*/  USHF.R.U32.HI UR5, URZ, 0x5, UR5 ;  /* 0x000000053f057899 */ /* 0x000fc80008011605 */
[----:B------:R-:W-:Y:S02]  /*28e0*/  @UP1 ULOP3.LUT UR4, UR4, 0x1, UR5, 0x78, !UPT ;  /* 0x0000000104041892 */ /* 0x000fe4000f8e7805 */
[----:B------:R-:W-:-:S06]  /*28f0*/  UIMAD UR5, UR5, -0x2d, UR8 ;  /* 0xffffffd3050578a4 */ /* 0x000fcc000f8e0208 */
[----:B------:R-:W-:Y:S06]  /*2900*/  @P0 BRA `(.L_x_38) ;  /* 0x0000001400080947 */ /* 0x000fec0003800000 */
[----:B------:R-:W1:Y:S01]  /*2910*/  LDC.64 R30, c[0x0][0x5c0] ;  /* 0x00017000ff1e7b82 */ /* 0x000e620000000a00 */
[----:B------:R-:W-:Y:S01]  /*2920*/  SHF.R.S32.HI R28, RZ, 0x1f, R45 ;  /* 0x0000001fff1c7819 */ /* 0x000fe2000001142d */
[----:B------:R-:W-:Y:S01]  /*2930*/  ULDC.64 UR6, c[0x0][0x5d0] ;  /* 0x0001740000067ab9 */ /* 0x000fe20000000a00 */
[----:B------:R-:W-:Y:S01]  /*2940*/  LOP3.LUT R14, R27, 0x6, R20, 0xf8, !PT ;  /* 0x000000061b0e7812 */ /* 0x000fe200078ef814 */
[----:B------:R-:W-:Y:S01]  /*2950*/  IMAD.WIDE R24, R19, 0x80, R4 ;  /* 0x0000008013187825 */ /* 0x000fe200078e0204 */
[----:B----45:R-:W-:Y:S01]  /*2960*/  FSETP.NEU.AND P0, PT, R16, RZ, PT ;  /* 0x000000ff1000720b */ /* 0x030fe20003f0d000 */
[----:B------:R-:W-:Y:S01]  /*2970*/  BSSY B0, `(.L_x_38) ;  /* 0x000013b000007945 */ /* 0x000fe20003800000 */
[----:B------:R-:W-:Y:S01]  /*2980*/  SHF.R.S32.HI R15, RZ, 0x1f, R14 ;  /* 0x0000001fff0f7819 */ /* 0x000fe2000001140e */
[----:B0-----:R-:W-:-:S04]  /*2990*/  IMAD R10, R28, UR6, RZ ;  /* 0x000000061c0a7c24 */ /* 0x001fc8000f8e02ff */
[C---:B------:R-:W-:Y:S02]  /*29a0*/  IMAD R13, R45.reuse, UR7, R10 ;  /* 0x000000072d0d7c24 */ /* 0x040fe4000f8e020a */
[----:B------:R-:W-:Y:S01]  /*29b0*/  IMAD.WIDE.U32 R10, R45, UR6, R14 ;  /* 0x000000062d0a7c25 */ /* 0x000fe2000f8e000e */
[----:B------:R-:W-:-:S03]  /*29c0*/  ULDC.64 UR6, c[0x0][0x5c8] ;  /* 0x0001720000067ab9 */ /* 0x000fc60000000a00 */
[----:B------:R-:W-:Y:S02]  /*29d0*/  IMAD.IADD R11, R11, 0x1, R13 ;  /* 0x000000010b0b7824 */ /* 0x000fe400078e020d */
[----:B------:R-:W-:Y:S02]  /*29e0*/  IMAD R19, R25, UR6, RZ ;  /* 0x0000000619137c24 */ /* 0x000fe4000f8e02ff */
[----:B------:R-:W-:-:S04]  /*29f0*/  IMAD.WIDE.U32 R12, R24, UR6, R10 ;  /* 0x00000006180c7c25 */ /* 0x000fc8000f8e000a */
[----:B------:R-:W-:Y:S01]  /*2a00*/  IMAD R19, R24, UR7, R19 ;  /* 0x0000000718137c24 */ /* 0x000fe2000f8e0213 */
[C---:B-1----:R-:W-:Y:S02]  /*2a10*/  IADD3 R10, P1, R12.reuse, R30, RZ ;  /* 0x0000001e0c0a7210 */ /* 0x042fe40007f3e0ff */
[----:B------:R-:W-:Y:S01]  /*2a20*/  IADD3 R12, P3, P4, R12, UR11, R30 ;  /* 0x0000000b0c0c7c10 */ /* 0x000fe2000fc7e01e */
[----:B------:R-:W-:Y:S02]  /*2a30*/  IMAD.IADD R18, R13, 0x1, R19 ;  /* 0x000000010d127824 */ /* 0x000fe400078e0213 */
[----:B------:R-:W-:Y:S02]  /*2a40*/  IMAD.IADD R30, R40, 0x1, -R29 ;  /* 0x00000001281e7824 */ /* 0x000fe400078e0a1d */
[C-C-:B------:R-:W-:Y:S01]  /*2a50*/  IMAD.X R11, R18.reuse, 0x1, R31.reuse, P1 ;  /* 0x00000001120b7824 */ /* 0x140fe200008e061f */
[----:B------:R-:W-:Y:S01]  /*2a60*/  IADD3.X R13, R18, UR10, R31, P3, P4 ;  /* 0x0000000a120d7c10 */ /* 0x000fe20009fe841f */
[----:B------:R-:W-:Y:S01]  /*2a70*/  IMAD.IADD R31, R8, 0x1, -R27 ;  /* 0x00000001081f7824 */ /* 0x000fe200078e0a1b */
[----:B------:R-:W-:Y:S06]  /*2a80*/  @!P0 BRA `(.L_x_39) ;  /* 0x0000000c009c8947 */ /* 0x000fec0003800000 */
[----:B------:R-:W-:Y:S01]  /*2a90*/  ULDC.64 UR6, c[0x0][0x5b8] ;  /* 0x00016e0000067ab9 */ /* 0x000fe20000000a00 */
[----:B------:R-:W-:Y:S01]  /*2aa0*/  ISETP.GE.AND P0, PT, R30, 0x1, PT ;  /* 0x000000011e00780c */ /* 0x000fe20003f06270 */
[----:B------:R-:W-:Y:S01]  /*2ab0*/  IMAD R28, R28, UR6, RZ ;  /* 0x000000061c1c7c24 */ /* 0x000fe2000f8e02ff */
[----:B------:R-:W-:Y:S01]  /*2ac0*/  ULDC.64 UR14, c[0x0][0x5a8] ;  /* 0x00016a00000e7ab9 */ /* 0x000fe20000000a00 */
[----:B------:R-:W-:Y:S01]  /*2ad0*/  IMAD.WIDE.U32 R18, R45, UR6, R14 ;  /* 0x000000062d127c25 */ /* 0x000fe2000f8e000e */
[----:B------:R-:W-:Y:S01]  /*2ae0*/  ISETP.LT.OR P4, PT, R31, 0x1, !P0 ;  /* 0x000000011f00780c */ /* 0x000fe20004781670 */
[----:B------:R-:W-:Y:S02]  /*2af0*/  BSSY B1, `(.L_x_40) ;  /* 0x000000c000017945 */ /* 0x000fe40003800000 */
[----:B------:R-:W-:Y:S01]  /*2b00*/  IMAD R45, R45, UR7, R28 ;  /* 0x000000072d2d7c24 */ /* 0x000fe2000f8e021c */
[----:B------:R-:W-:Y:S02]  /*2b10*/  ULDC.64 UR6, c[0x0][0x5b0] ;  /* 0x00016c0000067ab9 */ /* 0x000fe40000000a00 */
[----:B------:R-:W-:-:S02]  /*2b20*/  IMAD R27, R25, UR6, RZ ;  /* 0x00000006191b7c24 */ /* 0x000fc4000f8e02ff */
[----:B------:R-:W-:Y:S02]  /*2b30*/  IMAD.IADD R19, R19, 0x1, R45 ;  /* 0x0000000113137824 */ /* 0x000fe400078e022d */
[C---:B------:R-:W-:Y:S02]  /*2b40*/  IMAD R27, R24.reuse, UR7, R27 ;  /* 0x00000007181b7c24 */ /* 0x040fe4000f8e021b */
[----:B------:R-:W-:-:S03]  /*2b50*/  IMAD.WIDE.U32 R14, R24, UR6, R18 ;  /* 0x00000006180e7c25 */ /* 0x000fc6000f8e0012 */
[----:B------:R-:W-:-:S04]  /*2b60*/  IADD3 R14, P1, R14, UR14, RZ ;  /* 0x0000000e0e0e7c10 */ /* 0x000fc8000ff3e0ff */
[--C-:B------:R-:W-:Y:S02]  /*2b70*/  IADD3.X R15, R15, UR15, R27.reuse, P1, !PT ;  /* 0x0000000f0f0f7c10 */ /* 0x100fe40008ffe41b */
[----:B------:R-:W-:Y:S01]  /*2b80*/  PRMT R27, RZ, 0x7610, R27 ;  /* 0x00007610ff1b7816 */ /* 0x000fe2000000001b */
[----:B------:R-:W-:Y:S06]  /*2b90*/  @P4 BRA `(.L_x_41) ;  /* 0x0000000000044947 */ /* 0x000fec0003800000 */
[----:B------:R0:W5:Y:S02]  /*2ba0*/  LDG.E.U8 R27, desc[UR22][R14.64] ;  /* 0x000000160e1b7981 */ /* 0x000164000c1e1100 */
.L_x_41:
[----:B------:R-:W-:Y:S05]  /*2bb0*/  BSYNC B1 ;  /* 0x0000000000017941 */ /* 0x000fea0003800000 */
.L_x_40:
[----:B-----5:R-:W-:Y:S01]  /*2bc0*/  LOP3.LUT R27, R27, 0xff, RZ, 0xc0, !PT ;  /* 0x000000ff1b1b7812 */ /* 0x020fe200078ec0ff */
[----:B------:R-:W-:Y:S01]  /*2bd0*/  BSSY B1, `(.L_x_42) ;  /* 0x000000b000017945 */ /* 0x000fe20003800000 */
[----:B------:R-:W-:Y:S02]  /*2be0*/  ISETP.LT.OR P3, PT, R31, 0x2, !P0 ;  /* 0x000000021f00780c */ /* 0x000fe40004761670 */
[----:B------:R-:W-:-:S05]  /*2bf0*/  F2FP.F16.E4M3.UNPACK_B R27, R27 ;  /* 0x0000001bff1b723e */ /* 0x000fca00020006ff */
[----:B------:R-:W-:-:S05]  /*2c00*/  HADD2.F32 R27, -RZ, R27.H0_H0 ;  /* 0x2000001bff1b7230 */ /* 0x000fca0000004100 */
[----:B------:R-:W-:Y:S01]  /*2c10*/  FMUL R28, R27, R16 ;  /* 0x000000101b1c7220 */ /* 0x000fe20000400000 */
[----:B------:R-:W-:-:S03]  /*2c20*/  PRMT R27, RZ, 0x7610, R27 ;  /* 0x00007610ff1b7816 */ /* 0x000fc6000000001b */
[----:B--2---:R-:W-:-:S05]  /*2c30*/  FFMA R28, R59, R2, R28 ;  /* 0x000000023b1c7223 */ /* 0x004fca000000001c */
[----:B------:R-:W-:-:S05]  /*2c40*/  F2FP.SATFINITE.E4M3.F32.PACK_AB_MERGE_C R29, RZ, R28, RZ ;  /* 0x0000001cff1d723e */ /* 0x000fca00048070ff */
[----:B------:R1:W-:Y:S01]  /*2c50*/  @!P4 STG.E.U8 desc[UR22][R10.64], R29 ;  /* 0x0000001d0a00c986 */ /* 0x0003e2000c101116 */
[----:B------:R-:W-:Y:S05]  /*2c60*/  @P3 BRA `(.L_x_43) ;  /* 0x0000000000043947 */ /* 0x000fea0003800000 */
[----:B------:R2:W5:Y:S02]  /*2c70*/  LDG.E.U8 R27, desc[UR22][R14.64+0x1] ;  /* 0x000001160e1b7981 */ /* 0x000564000c1e1100 */
.L_x_43:
[----:B------:R-:W-:Y:S05]  /*2c80*/  BSYNC B1 ;  /* 0x0000000000017941 */ /* 0x000fea0003800000 */
.L_x_42:
[----:B-----5:R-:W-:Y:S01]  /*2c90*/  LOP3.LUT R27, R27, 0xff, RZ, 0xc0, !PT ;  /* 0x000000ff1b1b7812 */ /* 0x020fe200078ec0ff */
[----:B------:R-:W-:Y:S01]  /*2ca0*/  BSSY B1, `(.L_x_44) ;  /* 0x0000013000017945 */ /* 0x000fe20003800000 */
[----:B-1----:R-:W-:Y:S02]  /*2cb0*/  IADD3 R29, P1, R24, 0x8, RZ ;  /* 0x00000008181d7810 */ /* 0x002fe40007f3e0ff */
[----:B------:R-:W-:-:S03]  /*2cc0*/  F2FP.F16.E4M3.UNPACK_B R27, R27 ;  /* 0x0000001bff1b723e */ /* 0x000fc600020006ff */
[----:B------:R-:W-:Y:S01]  /*2cd0*/  IMAD.X R24, RZ, RZ, R25, P1 ;  /* 0x000000ffff187224 */ /* 0x000fe200008e0619 */
[----:B------:R-:W-:Y:S01]  /*2ce0*/  ISETP.GE.AND P1, PT, R30, 0x9, PT ;  /* 0x000000091e00780c */ /* 0x000fe20003f26270 */
[----:B------:R-:W-:Y:S02]  /*2cf0*/  HADD2.F32 R27, -RZ, R27.H0_H0 ;  /* 0x2000001bff1b7230 */ /* 0x000fe40000004100 */
[----:B------:R-:W-:Y:S01]  /*2d00*/  IMAD R24, R24, UR6, RZ ;  /* 0x0000000618187c24 */ /* 0x000fe2000f8e02ff */
[----:B------:R-:W-:Y:S01]  /*2d10*/  ISETP.LT.OR P5, PT, R31, 0x1, !P1 ;  /* 0x000000011f00780c */ /* 0x000fe20004fa1670 */
[----:B------:R-:W-:-:S04]  /*2d20*/  IMAD.WIDE.U32 R18, R29, UR6, R18 ;  /* 0x000000061d127c25 */ /* 0x000fc8000f8e0012 */
[----:B------:R-:W-:Y:S01]  /*2d30*/  FMUL R27, R27, R16 ;  /* 0x000000101b1b7220 */ /* 0x000fe20000400000 */
[----:B------:R-:W-:-:S03]  /*2d40*/  IMAD R29, R29, UR7, R24 ;  /* 0x000000071d1d7c24 */ /* 0x000fc6000f8e0218 */
[----:B------:R-:W-:Y:S01]  /*2d50*/  FFMA R27, R54, R2, R27 ;  /* 0x00000002361b7223 */ /* 0x000fe2000000001b */
[----:B------:R-:W-:Y:S02]  /*2d60*/  IADD3 R18, P4, R18, UR14, RZ ;  /* 0x0000000e12127c10 */ /* 0x000fe4000ff9e0ff */
[----:B------:R-:W-:Y:S02]  /*2d70*/  PRMT R24, RZ, 0x7610, R24 ;  /* 0x00007610ff187816 */ /* 0x000fe40000000018 */
[----:B------:R-:W-:Y:S02]  /*2d80*/  F2FP.SATFINITE.E4M3.F32.PACK_AB_MERGE_C R27, RZ, R27, RZ ;  /* 0x0000001bff1b723e */ /* 0x000fe400048070ff */
[----:B------:R-:W-:-:S03]  /*2d90*/  IADD3.X R19, R19, UR15, R29, P4, !PT ;  /* 0x0000000f13137c10 */ /* 0x000fc6000a7fe41d */
[----:B------:R1:W-:Y:S01]  /*2da0*/  @!P3 STG.E.U8 desc[UR22][R10.64+0x1], R27 ;  /* 0x0000011b0a00b986 */ /* 0x0003e2000c101116 */
[----:B------:R-:W-:Y:S05]  /*2db0*/  @P5 BRA `(.L_x_45) ;  /* 0x0000000000045947 */ /* 0x000fea0003800000 */
[----:B------:R3:W5:Y:S02]  /*2dc0*/  LDG.E.U8 R24, desc[UR22][R18.64] ;  /* 0x0000001612187981 */ /* 0x000764000c1e1100 */
.L_x_45:
[----:B------:R-:W-:Y:S05]  /*2dd0*/  BSYNC B1 ;  /* 0x0000000000017941 */ /* 0x000fea0003800000 */
.L_x_44:
[----:B-----5:R-:W-:Y:S01]  /*2de0*/  LOP3.LUT R24, R24, 0xff, RZ, 0xc0, !PT ;  /* 0x000000ff18187812 */ /* 0x020fe200078ec0ff */
[----:B------:R-:W-:Y:S01]  /*2df0*/  BSSY B1, `(.L_x_46) ;  /* 0x000000b000017945 */ /* 0x000fe20003800000 */
[----:B------:R-:W-:Y:S02]  /*2e00*/  ISETP.LT.OR P3, PT, R31, 0x2, !P1 ;  /* 0x000000021f00780c */ /* 0x000fe40004f61670 */
[----:B------:R-:W-:-:S05]  /*2e10*/  F2FP.F16.E4M3.UNPACK_B R24, R24 ;  /* 0x00000018ff18723e */ /* 0x000fca00020006ff */
[----:B------:R-:W-:-:S05]  /*2e20*/  HADD2.F32 R25, -RZ, R24.H0_H0 ;  /* 0x20000018ff197230 */ /* 0x000fca0000004100 */
[----:B------:R-:W-:-:S04]  /*2e30*/  FMUL R24, R25, R16 ;  /* 0x0000001019187220 */ /* 0x000fc80000400000 */
[----:B------:R-:W-:-:S05]  /*2e40*/  FFMA R24, R57, R2, R24 ;  /* 0x0000000239187223 */ /* 0x000fca0000000018 */
[----:B------:R-:W-:Y:S02]  /*2e50*/  F2FP.SATFINITE.E4M3.F32.PACK_AB_MERGE_C R25, RZ, R24, RZ ;  /* 0x00000018ff19723e */ /* 0x000fe400048070ff */
[----:B------:R-:W-:-:S03]  /*2e60*/  PRMT R24, RZ, 0x7610, R24 ;  /* 0x00007610ff187816 */ /* 0x000fc60000000018 */
[----:B------:R4:W-:Y:S01]  /*2e70*/  @!P5 STG.E.U8 desc[UR22][R12.64], R25 ;  /* 0x000000190c00d986 */ /* 0x0009e2000c101116 */
[----:B------:R-:W-:Y:S05]  /*2e80*/  @P3 BRA `(.L_x_47) ;  /* 0x0000000000043947 */ /* 0x000fea0003800000 */
[----:B------:R0:W5:Y:S02]  /*2e90*/  LDG.E.U8 R24, desc[UR22][R18.64+0x1] ;  /* 0x0000011612187981 */ /* 0x000164000c1e1100 */
.L_x_47:
[----:B------:R-:W-:Y:S05]  /*2ea0*/  BSYNC B1 ;  /* 0x0000000000017941 */ /* 0x000fea0003800000 */
.L_x_46:
[----:B-----5:R-:W-:Y:S01]  /*2eb0*/  LOP3.LUT R24, R24, 0xff, RZ, 0xc0, !PT ;  /* 0x000000ff18187812 */ /* 0x020fe200078ec0ff */
[----:B------:R-:W-:Y:S01]  /*2ec0*/  BSSY B1, `(.L_x_48) ;  /* 0x000000b000017945 */ /* 0x000fe20003800000 */
[----:B------:R-:W-:Y:S02]  /*2ed0*/  ISETP.LT.OR P4, PT, R31, 0x9, !P0 ;  /* 0x000000091f00780c */ /* 0x000fe40004781670 */
[----:B------:R-:W-:-:S05]  /*2ee0*/  F2FP.F16.E4M3.UNPACK_B R24, R24 ;  /* 0x00000018ff18723e */ /* 0x000fca00020006ff */
[----:B----4-:R-:W-:Y:S01]  /*2ef0*/  HADD2.F32 R25, -RZ, R24.H0_H0 ;  /* 0x20000018ff197230 */ /* 0x010fe20000004100 */
[----:B------:R-:W-:-:S04]  /*2f00*/  PRMT R24, RZ, 0x7610, R24 ;  /* 0x00007610ff187816 */ /* 0x000fc80000000018 */
[----:B------:R-:W-:-:S04]  /*2f10*/  FMUL R25, R25, R16 ;  /* 0x0000001019197220 */ /* 0x000fc80000400000 */
[----:B------:R-:W-:-:S05]  /*2f20*/  FFMA R25, R52, R2, R25 ;  /* 0x0000000234197223 */ /* 0x000fca0000000019 */
[----:B------:R-:W-:-:S05]  /*2f30*/  F2FP.SATFINITE.E4M3.F32.PACK_AB_MERGE_C R25, RZ, R25, RZ ;  /* 0x00000019ff19723e */ /* 0x000fca00048070ff */
[----:B------:R4:W-:Y:S01]  /*2f40*/  @!P3 STG.E.U8 desc[UR22][R12.64+0x1], R25 ;  /* 0x000001190c00b986 */ /* 0x0009e2000c101116 */
[----:B------:R-:W-:Y:S05]  /*2f50*/  @P4 BRA `(.L_x_49) ;  /* 0x0000000000044947 */ /* 0x000fea0003800000 */
[----:B------:R0:W5:Y:S02]  /*2f60*/  LDG.E.U8 R24, desc[UR22][R14.64+0x8] ;  /* 0x000008160e187981 */ /* 0x000164000c1e1100 */
.L_x_49:
[----:B------:R-:W-:Y:S05]  /*2f70*/  BSYNC B1 ;  /* 0x0000000000017941 */ /* 0x000fea0003800000 */
.L_x_48:
[----:B-----5:R-:W-:Y:S01]  /*2f80*/  LOP3.LUT R24, R24, 0xff, RZ, 0xc0, !PT ;  /* 0x000000ff18187812 */ /* 0x020fe200078ec0ff */
[----:B------:R-:W-:Y:S01]  /*2f90*/  BSSY B1, `(.L_x_50) ;  /* 0x000000b000017945 */ /* 0x000fe20003800000 */
[----:B------:R-:W-:Y:S02]  /*2fa0*/  ISETP.LT.OR P3, PT, R31, 0xa, !P0 ;  /* 0x0000000a1f00780c */ /* 0x000fe40004761670 */
[----:B------:R-:W-:-:S05]  /*2fb0*/  F2FP.F16.E4M3.UNPACK_B R24, R24 ;  /* 0x00000018ff18723e */ /* 0x000fca00020006ff */
[----:B----4-:R-:W-:-:S05]  /*2fc0*/  HADD2.F32 R25, -RZ, R24.H0_H0 ;  /* 0x20000018ff197230 */ /* 0x010fca0000004100 */
[----:B------:R-:W-:-:S04]  /*2fd0*/  FMUL R24, R25, R16 ;  /* 0x0000001019187220 */ /* 0x000fc80000400000 */
[----:B------:R-:W-:-:S05]  /*2fe0*/  FFMA R24, R55, R2, R24 ;  /* 0x0000000237187223 */ /* 0x000fca0000000018 */
[----:B------:R-:W-:Y:S02]  /*2ff0*/  F2FP.SATFINITE.E4M3.F32.PACK_AB_MERGE_C R25, RZ, R24, RZ ;  /* 0x00000018ff19723e */ /* 0x000fe400048070ff */
[----:B------:R-:W-:-:S03]  /*3000*/  PRMT R24, RZ, 0x7610, R24 ;  /* 0x00007610ff187816 */ /* 0x000fc60000000018 */
[----:B------:R4:W-:Y:S01]  /*3010*/  @!P4 STG.E.U8 desc[UR22][R10.64+0x8], R25 ;  /* 0x000008190a00c986 */ /* 0x0009e2000c101116 */
[----:B------:R-:W-:Y:S05]  /*3020*/  @P3 BRA `(.L_x_51) ;  /* 0x0000000000043947 */ /* 0x000fea0003800000 */
[----:B------:R0:W5:Y:S02]  /*3030*/  LDG.E.U8 R24, desc[UR22][R14.64+0x9] ;  /* 0x000009160e187981 */ /* 0x000164000c1e1100 */
.L_x_51:
[----:B------:R-:W-:Y:S05]  /*3040*/  BSYNC B1 ;  /* 0x0000000000017941 */ /* 0x000fea0003800000 */
.L_x_50:
        /* <DEDUP_REMOVED lines=12> */
.L_x_53:
[----:B------:R-:W-:Y:S05]  /*3110*/  BSYNC B1 ;  /* 0x0000000000017941 */ /* 0x000fea0003800000 */
.L_x_52:
        /* <DEDUP_REMOVED lines=12> */
.L_x_55:
[----:B------:R-:W-:Y:S05]  /*31e0*/  BSYNC B1 ;  /* 0x0000000000017941 */ /* 0x000fea0003800000 */
.L_x_54:
        /* <DEDUP_REMOVED lines=12> */
.L_x_57:
[----:B------:R-:W-:Y:S05]  /*32b0*/  BSYNC B1 ;  /* 0x0000000000017941 */ /* 0x000fea0003800000 */
.L_x_56:
        /* <DEDUP_REMOVED lines=12> */
.L_x_59:
[----:B------:R-:W-:Y:S05]  /*3380*/  BSYNC B1 ;  /* 0x0000000000017941 */ /* 0x000fea0003800000 */
.L_x_58:
        /* <DEDUP_REMOVED lines=12> */
.L_x_61:
[----:B------:R-:W-:Y:S05]  /*3450*/  BSYNC B1 ;  /* 0x0000000000017941 */ /* 0x000fea0003800000 */
.L_x_60:
        /* <DEDUP_REMOVED lines=12> */
.L_x_63:
[----:B------:R-:W-:Y:S05]  /*3520*/  BSYNC B1 ;  /* 0x0000000000017941 */ /* 0x000fea0003800000 */
.L_x_62:
        /* <DEDUP_REMOVED lines=12> */
.L_x_65:
[----:B------:R-:W-:Y:S05]  /*35f0*/  BSYNC B1 ;  /* 0x0000000000017941 */ /* 0x000fea0003800000 */
.L_x_64:
        /* <DEDUP_REMOVED lines=12> */
.L_x_67:
[----:B------:R-:W-:Y:S05]  /*36c0*/  BSYNC B1 ;  /* 0x0000000000017941 */ /* 0x000fea0003800000 */
.L_x_66:
[----:B-----5:R-:W-:Y:S01]  /*36d0*/  LOP3.LUT R24, R24, 0xff, RZ, 0xc0, !PT ;  /* 0x000000ff18187812 */ /* 0x020fe200078ec0ff */
[----:B------:R-:W-:Y:S01]  /*36e0*/  BSSY B1, `(.L_x_68) ;  /* 0x000000b000017945 */ /* 0x000fe20003800000 */
[----:B------:R-:W-:Y:S02]  /*36f0*/  ISETP.LT.OR P3, PT, R31, 0x19, !P1 ;  /* 0x000000191f00780c */ /* 0x000fe40004f61670 */
[----:B------:R-:W-:Y:S02]  /*3700*/  F2FP.F16.E4M3.UNPACK_B R24, R24 ;  /* 0x00000018ff18723e */ /* 0x000fe400020006ff */
[----:B0-2---:R-:W-:-:S03]  /*3710*/  PRMT R14, RZ, 0x7610, R14 ;  /* 0x00007610ff0e7816 */ /* 0x005fc6000000000e */
[----:B------:R-:W-:-:S05]  /*3720*/  HADD2.F32 R15, -RZ, R24.H0_H0 ;  /* 0x20000018ff0f7230 */ /* 0x000fca0000004100 */
[----:B------:R-:W-:-:S04]  /*3730*/  FMUL R15, R15, R16 ;  /* 0x000000100f0f7220 */ /* 0x000fc80000400000 */
[----:B------:R-:W-:-:S05]  /*3740*/  FFMA R15, R42, R2, R15 ;  /* 0x000000022a0f7223 */ /* 0x000fca000000000f */
[----:B------:R-:W-:-:S05]  /*3750*/  F2FP.SATFINITE.E4M3.F32.PACK_AB_MERGE_C R15, RZ, R15, RZ ;  /* 0x0000000fff0f723e */ /* 0x000fca00048070ff */
[----:B------:R0:W-:Y:S01]  /*3760*/  @!P0 STG.E.U8 desc[UR22][R10.64+0x19], R15 ;  /* 0x0000190f0a008986 */ /* 0x0001e2000c101116 */
[----:B------:R-:W-:Y:S05]  /*3770*/  @P3 BRA `(.L_x_69) ;  /* 0x0000000000043947 */ /* 0x000fea0003800000 */
[----:B------:R2:W5:Y:S02]  /*3780*/  LDG.E.U8 R14, desc[UR22][R18.64+0x18] ;  /* 0x00001816120e7981 */ /* 0x000564000c1e1100 */
.L_x_69:
[----:B------:R-:W-:Y:S05]  /*3790*/  BSYNC B1 ;  /* 0x0000000000017941 */ /* 0x000fea0003800000 */
.L_x_68:
[----:B-----5:R-:W-:Y:S01]  /*37a0*/  LOP3.LUT R14, R14, 0xff, RZ, 0xc0, !PT ;  /* 0x000000ff0e0e7812 */ /* 0x020fe200078ec0ff */
[----:B------:R-:W-:Y:S01]  /*37b0*/  BSSY B1, `(.L_x_70) ;  /* 0x000000b000017945 */ /* 0x000fe20003800000 */
[----:B------:R-:W-:Y:S02]  /*37c0*/  ISETP.LT.OR P1, PT, R31, 0x1a, !P1 ;  /* 0x0000001a1f00780c */ /* 0x000fe40004f21670 */
[----:B------:R-:W-:-:S05]  /*37d0*/  F2FP.F16.E4M3.UNPACK_B R14, R14 ;  /* 0x0000000eff0e723e */ /* 0x000fca00020006ff */
[----:B01--4-:R-:W-:-:S05]  /*37e0*/  HADD2.F32 R11, -RZ, R14.H0_H0 ;  /* 0x2000000eff0b7230 */ /* 0x013fca0000004100 */
[----:B------:R-:W-:-:S04]  /*37f0*/  FMUL R10, R11, R16 ;  /* 0x000000100b0a7220 */ /* 0x000fc80000400000 */
[----:B------:R-:W-:-:S05]  /*3800*/  FFMA R10, R43, R2, R10 ;  /* 0x000000022b0a7223 */ /* 0x000fca000000000a */
[----:B------:R-:W-:Y:S02]  /*3810*/  F2FP.SATFINITE.E4M3.F32.PACK_AB_MERGE_C R11, RZ, R10, RZ ;  /* 0x0000000aff0b723e */ /* 0x000fe400048070ff */
[----:B------:R-:W-:-:S03]  /*3820*/  PRMT R10, RZ, 0x7610, R10 ;  /* 0x00007610ff0a7816 */ /* 0x000fc6000000000a */
[----:B------:R0:W-:Y:S01]  /*3830*/  @!P3 STG.E.U8 desc[UR22][R12.64+0x18], R11 ;  /* 0x0000180b0c00b986 */ /* 0x0001e2000c101116 */
[----:B------:R-:W-:Y:S05]  /*3840*/  @P1 BRA `(.L_x_71) ;  /* 0x0000000000041947 */ /* 0x000fea0003800000 */
[----:B------:R1:W5:Y:S02]  /*3850*/  LDG.E.U8 R10, desc[UR22][R18.64+0x19] ;  /* 0x00001916120a7981 */ /* 0x000364000c1e1100 */
.L_x_71:
[----:B------:R-:W-:Y:S05]  /*3860*/  BSYNC B1 ;  /* 0x0000000000017941 */ /* 0x000fea0003800000 */
.L_x_70:
[----:B------:R-:W-:Y:S05]  /*3870*/  @P1 BRA `(.L_x_72) ;  /* 0x0000000400281947 */ /* 0x000fea0003800000 */
[----:B-----5:R-:W-:-:S04]  /*3880*/  LOP3.LUT R10, R10, 0xff, RZ, 0xc0, !PT ;  /* 0x000000ff0a0a7812 */ /* 0x020fc800078ec0ff */
[----:B------:R-:W-:-:S05]  /*3890*/  F2FP.F16.E4M3.UNPACK_B R10, R10 ;  /* 0x0000000aff0a723e */ /* 0x000fca00020006ff */
[----:B0-----:R-:W-:-:S05]  /*38a0*/  HADD2.F32 R11, -RZ, R10.H0_H0 ;  /* 0x2000000aff0b7230 */ /* 0x001fca0000004100 */
[----:B------:R-:W-:-:S04]  /*38b0*/  FMUL R10, R11, R16 ;  /* 0x000000100b0a7220 */ /* 0x000fc80000400000 */
[----:B------:R-:W-:-:S05]  /*38c0*/  FFMA R10, R41, R2, R10 ;  /* 0x00000002290a7223 */ /* 0x000fca000000000a */
[----:B------:R-:W-:-:S05]  /*38d0*/  F2FP.SATFINITE.E4M3.F32.PACK_AB_MERGE_C R11, RZ, R10, RZ ;  /* 0x0000000aff0b723e */ /* 0x000fca00048070ff */
[----:B------:R4:W-:Y:S01]  /*38e0*/  STG.E.U8 desc[UR22][R12.64+0x19], R11 ;  /* 0x0000190b0c007986 */ /* 0x0009e2000c101116 */
[----:B------:R-:W-:Y:S05]  /*38f0*/  BRA `(.L_x_72) ;  /* 0x0000000400087947 */ /* 0x000fea0003800000 */
.L_x_39:
[----:B------:R-:W-:Y:S01]  /*3900*/  ISETP.GE.AND P1, PT, R30, 0x1, PT ;  /* 0x000000011e00780c */ /* 0x000fe20003f26270 */
[-C--:B--2---:R-:W-:Y:S01]  /*3910*/  FMUL R59, R59, R2.reuse ;  /* 0x000000023b3b7220 */ /* 0x084fe20000400000 */
[-C--:B------:R-:W-:Y:S01]  /*3920*/  FMUL R54, R54, R2.reuse ;  /* 0x0000000236367220 */ /* 0x080fe20000400000 */
[----:B------:R-:W-:Y:S01]  /*3930*/  ISETP.GE.AND P0, PT, R30, 0x9, PT ;  /* 0x000000091e00780c */ /* 0x000fe20003f06270 */
[-C--:B------:R-:W-:Y:S01]  /*3940*/  FMUL R57, R57, R2.reuse ;  /* 0x0000000239397220 */ /* 0x080fe20000400000 */
[C---:B------:R-:W-:Y:S01]  /*3950*/  ISETP.LT.OR P4, PT, R31.reuse, 0x1, !P1 ;  /* 0x000000011f00780c */ /* 0x040fe20004f81670 */
[-C--:B------:R-:W-:Y:S01]  /*3960*/  FMUL R52, R52, R2.reuse ;  /* 0x0000000234347220 */ /* 0x080fe20000400000 */
[----:B------:R-:W-:Y:S01]  /*3970*/  ISETP.LT.OR P5, PT, R31, 0x2, !P1 ;  /* 0x000000021f00780c */ /* 0x000fe20004fa1670 */
[-C--:B------:R-:W-:Y:S01]  /*3980*/  FMUL R55, R55, R2.reuse ;  /* 0x0000000237377220 */ /* 0x080fe20000400000 */
[----:B------:R-:W-:Y:S01]  /*3990*/  F2FP.SATFINITE.E4M3.F32.PACK_AB_MERGE_C R59, RZ, R59, RZ ;  /* 0x0000003bff3b723e */ /* 0x000fe200048070ff */
[----:B------:R-:W-:Y:S01]  /*39a0*/  FMUL R50, R50, R2 ;  /* 0x0000000232327220 */ /* 0x000fe20000400000 */
[----:B------:R-:W-:Y:S01]  /*39b0*/  F2FP.SATFINITE.E4M3.F32.PACK_AB_MERGE_C R15, RZ, R54, RZ ;  /* 0x00000036ff0f723e */ /* 0x000fe200048070ff */
[-C--:B------:R-:W-:Y:S01]  /*39c0*/  FMUL R53, R53, R2.reuse ;  /* 0x0000000235357220 */ /* 0x080fe20000400000 */
[C---:B------:R-:W-:Y:S01]  /*39d0*/  ISETP.LT.OR P3, PT, R31.reuse, 0x1, !P0 ;  /* 0x000000011f00780c */ /* 0x040fe20004761670 */
[-C--:B------:R-:W-:Y:S01]  /*39e0*/  FMUL R48, R48, R2.reuse ;  /* 0x0000000230307220 */ /* 0x080fe20000400000 */
[----:B------:R-:W-:Y:S01]  /*39f0*/  ISETP.LT.OR P6, PT, R31, 0xa, !P1 ;  /* 0x0000000a1f00780c */ /* 0x000fe20004fc1670 */
[-C--:B------:R-:W-:Y:S01]  /*3a00*/  FMUL R51, R51, R2.reuse ;  /* 0x0000000233337220 */ /* 0x080fe20000400000 */
[----:B------:R-:W-:Y:S01]  /*3a10*/  F2FP.SATFINITE.E4M3.F32.PACK_AB_MERGE_C R57, RZ, R57, RZ ;  /* 0x00000039ff39723e */ /* 0x000fe200048070ff */
[----:B------:R-:W-:Y:S01]  /*3a20*/  @!P4 STG.E.U8 desc[UR22][R10.64], R59 ;  /* 0x0000003b0a00c986 */ /* 0x000fe2000c101116 */
[C---:B------:R-:W-:Y:S01]  /*3a30*/  ISETP.LT.OR P4, PT, R31.reuse, 0x2, !P0 ;  /* 0x000000021f00780c */ /* 0x040fe20004781670 */
[----:B------:R-:W-:Y:S01]  /*3a40*/  FMUL R46, R46, R2 ;  /* 0x000000022e2e7220 */ /* 0x000fe20000400000 */
[----:B------:R-:W-:Y:S01]  /*3a50*/  F2FP.SATFINITE.E4M3.F32.PACK_AB_MERGE_C R19, RZ, R52, RZ ;  /* 0x00000034ff13723e */ /* 0x000fe200048070ff */
[----:B------:R0:W-:Y:S01]  /*3a60*/  @!P5 STG.E.U8 desc[UR22][R10.64+0x1], R15 ;  /* 0x0000010f0a00d986 */ /* 0x0001e2000c101116 */
[----:B------:R-:W-:Y:S01]  /*3a70*/  ISETP.LT.OR P5, PT, R31, 0x9, !P1 ;  /* 0x000000091f00780c */ /* 0x000fe20004fa1670 */
[-C--:B------:R-:W-:Y:S01]  /*3a80*/  FMUL R49, R49, R2.reuse ;  /* 0x0000000231317220 */ /* 0x080fe20000400000 */
[----:B------:R-:W-:Y:S01]  /*3a90*/  F2FP.SATFINITE.E4M3.F32.PACK_AB_MERGE_C R55, RZ, R55, RZ ;  /* 0x00000037ff37723e */ /* 0x000fe200048070ff */
[----:B------:R-:W-:Y:S01]  /*3aa0*/  @!P3 STG.E.U8 desc[UR22][R12.64], R57 ;  /* 0x000000390c00b986 */ /* 0x000fe2000c101116 */
[----:B------:R-:W-:Y:S01]  /*3ab0*/  ISETP.LT.OR P3, PT, R31, 0x9, !P0 ;  /* 0x000000091f00780c */ /* 0x000fe20004761670 */
[-C--:B------:R-:W-:Y:S01]  /*3ac0*/  FMUL R44, R44, R2.reuse ;  /* 0x000000022c2c7220 */ /* 0x080fe20000400000 */
[----:B------:R-:W-:Y:S01]  /*3ad0*/  F2FP.SATFINITE.E4M3.F32.PACK_AB_MERGE_C R53, RZ, R53, RZ ;  /* 0x00000035ff35723e */ /* 0x000fe200048070ff */
[-C--:B------:R-:W-:Y:S01]  /*3ae0*/  FMUL R47, R47, R2.reuse ;  /* 0x000000022f2f7220 */ /* 0x080fe20000400000 */
[----:B------:R-:W-:Y:S01]  /*3af0*/  F2FP.SATFINITE.E4M3.F32.PACK_AB_MERGE_C R51, RZ, R51, RZ ;  /* 0x00000033ff33723e */ /* 0x000fe200048070ff */
[----:B------:R1:W-:Y:S01]  /*3b00*/  @!P4 STG.E.U8 desc[UR22][R12.64+0x1], R19 ;  /* 0x000001130c00c986 */ /* 0x0003e2000c101116 */
[C---:B------:R-:W-:Y:S01]  /*3b10*/  ISETP.LT.OR P4, PT, R31.reuse, 0xa, !P0 ;  /* 0x0000000a1f00780c */ /* 0x040fe20004781670 */
[----:B------:R-:W-:Y:S01]  /*3b20*/  FMUL R42, R42, R2 ;  /* 0x000000022a2a7220 */ /* 0x000fe20000400000 */
[----:B0-----:R-:W-:Y:S01]  /*3b30*/  F2FP.SATFINITE.E4M3.F32.PACK_AB_MERGE_C R15, RZ, R50, RZ ;  /* 0x00000032ff0f723e */ /* 0x001fe200048070ff */
[----:B------:R-:W-:Y:S01]  /*3b40*/  @!P5 STG.E.U8 desc[UR22][R10.64+0x8], R55 ;  /* 0x000008370a00d986 */ /* 0x000fe2000c101116 */
[----:B------:R-:W-:Y:S01]  /*3b50*/  ISETP.LT.OR P5, PT, R31, 0x11, !P1 ;  /* 0x000000111f00780c */ /* 0x000fe20004fa1670 */
[-C--:B------:R-:W-:Y:S01]  /*3b60*/  FMUL R43, R43, R2.reuse ;  /* 0x000000022b2b7220 */ /* 0x080fe20000400000 */
[----:B------:R-:W-:Y:S01]  /*3b70*/  FMUL R41, R41, R2 ;  /* 0x0000000229297220 */ /* 0x000fe20000400000 */
[----:B------:R0:W-:Y:S01]  /*3b80*/  @!P6 STG.E.U8 desc[UR22][R10.64+0x9], R15 ;  /* 0x0000090f0a00e986 */ /* 0x0001e2000c101116 */
[----:B------:R-:W-:-:S02]  /*3b90*/  ISETP.LT.OR P6, PT, R31, 0x12, !P1 ;  /* 0x000000121f00780c */ /* 0x000fc40004fc1670 */
[----:B------:R-:W-:Y:S01]  /*3ba0*/  F2FP.SATFINITE.E4M3.F32.PACK_AB_MERGE_C R49, RZ, R49, RZ ;  /* 0x00000031ff31723e */ /* 0x000fe200048070ff */
[----:B------:R-:W-:Y:S01]  /*3bb0*/  @!P3 STG.E.U8 desc[UR22][R12.64+0x8], R53 ;  /* 0x000008350c00b986 */ /* 0x000fe2000c101116 */
[----:B-1----:R-:W-:Y:S02]  /*3bc0*/  F2FP.SATFINITE.E4M3.F32.PACK_AB_MERGE_C R19, RZ, R48, RZ ;  /* 0x00000030ff13723e */ /* 0x002fe400048070ff */
[C---:B------:R-:W-:Y:S02]  /*3bd0*/  ISETP.LT.OR P3, PT, R31.reuse, 0x11, !P0 ;  /* 0x000000111f00780c */ /* 0x040fe40004761670 */
[----:B------:R-:W-:Y:S01]  /*3be0*/  F2FP.SATFINITE.E4M3.F32.PACK_AB_MERGE_C R47, RZ, R47, RZ ;  /* 0x0000002fff2f723e */ /* 0x000fe200048070ff */
[----:B------:R1:W-:Y:S01]  /*3bf0*/  @!P4 STG.E.U8 desc[UR22][R12.64+0x9], R19 ;  /* 0x000009130c00c986 */ /* 0x0003e2000c101116 */
[C---:B------:R-:W-:Y:S02]  /*3c00*/  ISETP.LT.OR P4, PT, R31.reuse, 0x19, !P1 ;  /* 0x000000191f00780c */ /* 0x040fe40004f81670 */
[----:B0-----:R-:W-:Y:S01]  /*3c10*/  F2FP.SATFINITE.E4M3.F32.PACK_AB_MERGE_C R15, RZ, R46, RZ ;  /* 0x0000002eff0f723e */ /* 0x001fe200048070ff */
[----:B------:R-:W-:Y:S01]  /*3c20*/  @!P5 STG.E.U8 desc[UR22][R10.64+0x10], R51 ;  /* 0x000010330a00d986 */ /* 0x000fe2000c101116 */
[----:B------:R-:W-:-:S02]  /*3c30*/  ISETP.LT.OR P5, PT, R31, 0x12, !P0 ;  /* 0x000000121f00780c */ /* 0x000fc400047a1670 */
[C---:B------:R-:W-:Y:S01]  /*3c40*/  ISETP.LT.OR P1, PT, R31.reuse, 0x1a, !P1 ;  /* 0x0000001a1f00780c */ /* 0x040fe20004f21670 */
[----:B------:R0:W-:Y:S01]  /*3c50*/  @!P6 STG.E.U8 desc[UR22][R10.64+0x11], R15 ;  /* 0x0000110f0a00e986 */ /* 0x0001e2000c101116 */
[C---:B------:R-:W-:Y:S02]  /*3c60*/  ISETP.LT.OR P6, PT, R31.reuse, 0x19, !P0 ;  /* 0x000000191f00780c */ /* 0x040fe400047c1670 */
[----:B------:R-:W-:Y:S01]  /*3c70*/  ISETP.LT.OR P0, PT, R31, 0x1a, !P0 ;  /* 0x0000001a1f00780c */ /* 0x000fe20004701670 */
[----:B------:R2:W-:Y:S01]  /*3c80*/  @!P3 STG.E.U8 desc[UR22][R12.64+0x10], R49 ;  /* 0x000010310c00b986 */ /* 0x0005e2000c101116 */
[----:B-1----:R-:W-:Y:S02]  /*3c90*/  F2FP.SATFINITE.E4M3.F32.PACK_AB_MERGE_C R19, RZ, R42, RZ ;  /* 0x0000002aff13723e */ /* 0x002fe400048070ff */
[----:B------:R-:W-:Y:S02]  /*3ca0*/  F2FP.SATFINITE.E4M3.F32.PACK_AB_MERGE_C R43, RZ, R43, RZ ;  /* 0x0000002bff2b723e */ /* 0x000fe400048070ff */
[----:B------:R-:W-:-:S02]  /*3cb0*/  F2FP.SATFINITE.E4M3.F32.PACK_AB_MERGE_C R41, RZ, R41, RZ ;  /* 0x00000029ff29723e */ /* 0x000fc400048070ff */
[----:B0-----:R-:W-:-:S05]  /*3cc0*/  F2FP.SATFINITE.E4M3.F32.PACK_AB_MERGE_C R15, RZ, R44, RZ ;  /* 0x0000002cff0f723e */ /* 0x001fca00048070ff */
[----:B------:R2:W-:Y:S04]  /*3cd0*/  @!P5 STG.E.U8 desc[UR22][R12.64+0x11], R15 ;  /* 0x0000110f0c00d986 */ /* 0x0005e8000c101116 */
[----:B------:R2:W-:Y:S04]  /*3ce0*/  @!P4 STG.E.U8 desc[UR22][R10.64+0x18], R47 ;  /* 0x0000182f0a00c986 */ /* 0x0005e8000c101116 */
[----:B------:R2:W-:Y:S04]  /*3cf0*/  @!P1 STG.E.U8 desc[UR22][R10.64+0x19], R19 ;  /* 0x000019130a009986 */ /* 0x0005e8000c101116 */
[----:B------:R2:W-:Y:S04]  /*3d00*/  @!P6 STG.E.U8 desc[UR22][R12.64+0x18], R43 ;  /* 0x0000182b0c00e986 */ /* 0x0005e8000c101116 */
[----:B------:R2:W-:Y:S02]  /*3d10*/  @!P0 STG.E.U8 desc[UR22][R12.64+0x19], R41 ;  /* 0x000019290c008986 */ /* 0x0005e4000c101116 */
.L_x_72:
[----:B------:R-:W-:Y:S05]  /*3d20*/  BSYNC B0 ;  /* 0x0000000000007941 */ /* 0x000fea0003800000 */
.L_x_38:
[----:B------:R-:W-:Y:S01]  /*3d30*/  IADD3 R6, P0, R6, UR20, RZ ;  /* 0x0000001406067c10 */ /* 0x000fe2000ff1e0ff */
[----:B------:R-:W-:Y:S01]  /*3d40*/  ULDC.64 UR6, c[0x0][0x650] ;  /* 0x0001940000067ab9 */ /* 0x000fe20000000a00 */
[----:B0-2--5:R-:W-:Y:S01]  /*3d50*/  PRMT R10, RZ, 0x7610, R10 ;  /* 0x00007610ff0a7816 */ /* 0x025fe2000000000a */
[----:B------:R-:W-:Y:S01]  /*3d60*/  IMAD.MOV.U32 R14, RZ, RZ, -0x1 ;  /* 0xffffffffff0e7424 */ /* 0x000fe200078e00ff */
[----:B------:R-:W-:Y:S01]  /*3d70*/  IADD3.X R7, R7, UR13, RZ, P0, !PT ;  /* 0x0000000d07077c10 */ /* 0x000fe200087fe4ff */
[----:B------:R-:W-:Y:S01]  /*3d80*/  IMAD.MOV.U32 R45, RZ, RZ, -0x1 ;  /* 0xffffffffff2d7424 */ /* 0x000fe200078e00ff */
[----:B------:R-:W-:-:S04]  /*3d90*/  ISETP.GE.U32.AND P0, PT, R6, UR6, PT ;  /* 0x0000000606007c0c */ /* 0x000fc8000bf06070 */
[----:B------:R-:W-:-:S13]  /*3da0*/  ISETP.GE.U32.AND.EX P0, PT, R7, UR7, PT, P0 ;  /* 0x0000000707007c0c */ /* 0x000fda000bf06100 */
[----:B------:R-:W-:Y:S05]  /*3db0*/  @P0 BRA `(.L_x_73) ;  /* 0x0000000400480947 */ /* 0x000fea0003800000 */
[----:B-1-3--:R-:W0:Y:S01]  /*3dc0*/  LDC.64 R18, c[0x0][0x628] ;  /* 0x00018a00ff127b82 */ /* 0x00ae220000000a00 */
[----:B------:R-:W1:Y:S01]  /*3dd0*/  S2R R28, SR_CTAID.X ;  /* 0x00000000001c7919 */ /* 0x000e620000002500 */
[----:B------:R-:W-:Y:S02]  /*3de0*/  IMAD.MOV.U32 R14, RZ, RZ, R6 ;  /* 0x000000ffff0e7224 */ /* 0x000fe400078e0006 */
[----:B------:R-:W-:Y:S01]  /*3df0*/  IMAD.MOV.U32 R15, RZ, RZ, R7 ;  /* 0x000000ffff0f7224 */ /* 0x000fe200078e0007 */
[----:B------:R-:W2:Y:S03]  /*3e00*/  S2R R29, SR_CTAID.Y ;  /* 0x00000000001d7919 */ /* 0x000ea60000002600 */
[----:B------:R-:W3:Y:S08]  /*3e10*/  LDC R24, c[0x0][0x630] ;  /* 0x00018c00ff187b82 */ /* 0x000ef00000000800 */
[----:B------:R-:W1:Y:S01]  /*3e20*/  LDC.64 R26, c[0x0][0x620] ;  /* 0x00018800ff1a7b82 */ /* 0x000e620000000a00 */
[----:B0-----:R-:W-:-:S04]  /*3e30*/  ISETP.NE.U32.AND P0, PT, R18, RZ, PT ;  /* 0x000000ff1200720c */ /* 0x001fc80003f05070 */
[----:B------:R-:W-:-:S13]  /*3e40*/  ISETP.NE.AND.EX P0, PT, R19, RZ, PT, P0 ;  /* 0x000000ff1300720c */ /* 0x000fda0003f05300 */
[----:B-123--:R-:W-:Y:S05]  /*3e50*/  @!P0 BRA `(.L_x_74) ;  /* 0x0000000000288947 */ /* 0x00efea0003800000 */
[----:B----4-:R-:W0:Y:S02]  /*3e60*/  LDC R11, c[0x0][0x634] ;  /* 0x00018d00ff0b7b82 */ /* 0x010e240000000800 */
        /* <DEDUP_REMOVED lines=9> */
.L_x_74:
[----:B------:R-:W0:Y:S01]  /*3f00*/  LDC.64 R32, c[0x0][0x640] ;  /* 0x00019000ff207b82 */ /* 0x000e220000000a00 */
[-CC-:B------:R-:W-:Y:S01]  /*3f10*/  SHF.R.U64 R45, R14, R24.reuse, R15.reuse ;  /* 0x000000180e2d7219 */ /* 0x180fe2000000120f */
[----:B------:R-:W-:Y:S01]  /*3f20*/  ULDC UR6, c[0x0][0x150] ;  /* 0x0000540000067ab9 */ /* 0x000fe20000000800 */
[----:B------:R-:W-:Y:S02]  /*3f30*/  SHF.R.U32.HI R10, RZ, R24, R15 ;  /* 0x00000018ff0a7219 */ /* 0x000fe4000001160f */
[----:B----4-:R-:W-:Y:S02]  /*3f40*/  IADD3 R13, P0, RZ, -R45, RZ ;  /* 0x8000002dff0d7210 */ /* 0x010fe40007f1e0ff */
[----:B------:R-:W-:Y:S01]  /*3f50*/  I2FP.F32.U32 R15, R28 ;  /* 0x0000001c000f7245 */ /* 0x000fe20000201000 */
[----:B------:R-:W1:Y:S02]  /*3f60*/  LDC R14, c[0x0][0x618] ;  /* 0x00018600ff0e7b82 */ /* 0x000e640000000800 */
[----:B------:R-:W-:-:S02]  /*3f70*/  IMAD.X R11, RZ, RZ, ~R10, P0 ;  /* 0x000000ffff0b7224 */ /* 0x000fc400000e0e0a */
[----:B------:R-:W-:Y:S01]  /*3f80*/  FMUL R15, R15, UR6 ;  /* 0x000000060f0f7c20 */ /* 0x000fe20008400000 */
[----:B------:R-:W-:Y:S01]  /*3f90*/  ULDC UR6, c[0x0][0x154] ;  /* 0x0000550000067ab9 */ /* 0x000fe20000000800 */
[-C--:B------:R-:W-:Y:S02]  /*3fa0*/  IMAD R12, R11, R26.reuse, RZ ;  /* 0x0000001a0b0c7224 */ /* 0x080fe400078e02ff */
[----:B------:R-:W2:Y:S01]  /*3fb0*/  LDC R31, c[0x0][0x608] ;  /* 0x00018200ff1f7b82 */ /* 0x000ea20000000800 */
[C---:B------:R-:W-:Y:S01]  /*3fc0*/  IMAD.WIDE.U32 R10, R13.reuse, R26, R6 ;  /* 0x0000001a0d0a7225 */ /* 0x040fe200078e0006 */
[----:B------:R-:W3:Y:S03]  /*3fd0*/  F2I.U32.TRUNC.NTZ R15, R15 ;  /* 0x0000000f000f7305 */ /* 0x000ee6000020f000 */
[----:B------:R-:W-:Y:S01]  /*3fe0*/  IMAD R13, R13, R27, R12 ;  /* 0x0000001b0d0d7224 */ /* 0x000fe200078e020c */
[----:B------:R-:W-:-:S02]  /*3ff0*/  I2FP.F32.U32 R12, R29 ;  /* 0x0000001d000c7245 */ /* 0x000fc40000201000 */
[----:B------:R-:W4:Y:S01]  /*4000*/  LDC R30, c[0x0][0x658] ;  /* 0x00019600ff1e7b82 */ /* 0x000f220000000800 */
[----:B------:R-:W-:Y:S01]  /*4010*/  IMAD.IADD R11, R11, 0x1, R13 ;  /* 0x000000010b0b7824 */ /* 0x000fe200078e020d */
[----:B0-----:R-:W-:Y:S01]  /*4020*/  ISETP.NE.U32.AND P0, PT, R32, RZ, PT ;  /* 0x000000ff2000720c */ /* 0x001fe20003f05070 */
[----:B------:R-:W-:-:S03]  /*4030*/  FMUL R12, R12, UR6 ;  /* 0x000000060c0c7c20 */ /* 0x000fc60008400000 */
[----:B------:R-:W-:Y:S01]  /*4040*/  ISETP.NE.AND.EX P0, PT, R33, RZ, PT, P0 ;  /* 0x000000ff2100720c */ /* 0x000fe20003f05300 */
[----:B------:R0:W0:Y:S01]  /*4050*/  F2I.U32.TRUNC.NTZ R24, R12 ;  /* 0x0000000c00187305 */ /* 0x000022000020f000 */
[----:B------:R-:W5:Y:S01]  /*4060*/  LDC R19, c[0x0][0x144] ;  /* 0x00005100ff137b82 */ /* 0x000f620000000800 */
[-C--:B-1----:R-:W-:Y:S01]  /*4070*/  SHF.R.U64 R25, R10, R14.reuse, R11 ;  /* 0x0000000e0a197219 */ /* 0x082fe2000000120b */
[----:B---3--:R-:W-:Y:S01]  /*4080*/  IMAD.MOV R15, RZ, RZ, -R15 ;  /* 0x000000ffff0f7224 */ /* 0x008fe200078e0a0f */
[----:B------:R-:W-:-:S05]  /*4090*/  SHF.R.U32.HI R10, RZ, R14, R11 ;  /* 0x0000000eff0a7219 */ /* 0x000fca000001160b */
[----:B------:R-:W1:Y:S01]  /*40a0*/  LDC R26, c[0x0][0x148] ;  /* 0x00005200ff1a7b82 */ /* 0x000e620000000800 */
[-CC-:B--2---:R-:W-:Y:S02]  /*40b0*/  SHF.R.U64 R18, R25, R31.reuse, R10.reuse ;  /* 0x0000001f19127219 */ /* 0x184fe4000000120a */
[----:B------:R-:W-:-:S05]  /*40c0*/  SHF.R.U32.HI R11, RZ, R31, R10 ;  /* 0x0000001fff0b7219 */ /* 0x000fca000001160a */
[----:B------:R-:W2:Y:S01]  /*40d0*/  LDC R34, c[0x0][0x648] ;  /* 0x00019200ff227b82 */ /* 0x000ea20000000800 */
[-CC-:B----4-:R-:W-:Y:S02]  /*40e0*/  SHF.R.U64 R27, R18, R30.reuse, R11.reuse ;  /* 0x0000001e121b7219 */ /* 0x190fe4000000120b */
[----:B------:R-:W-:-:S03]  /*40f0*/  SHF.R.U32.HI R11, RZ, R30, R11 ;  /* 0x0000001eff0b7219 */ /* 0x000fc6000001160b */
[----:B------:R-:W-:Y:S02]  /*4100*/  IMAD.MOV.U32 R10, RZ, RZ, R27 ;  /* 0x000000ffff0a7224 */ /* 0x000fe400078e001b */
[----:B------:R-:W3:Y:S01]  /*4110*/  LDC R35, c[0x0][0x638] ;  /* 0x00018e00ff237b82 */ /* 0x000ee20000000800 */
[----:B-----5:R-:W-:-:S07]  /*4120*/  IMAD R31, R19, R15, R28 ;  /* 0x0000000f131f7224 */ /* 0x020fce00078e021c */
[----:B------:R-:W4:Y:S08]  /*4130*/  LDC R36, c[0x0][0x610] ;  /* 0x00018400ff247b82 */ /* 0x000f300000000800 */
[----:B------:R-:W0:Y:S01]  /*4140*/  LDC R37, c[0x0][0x600] ;  /* 0x00018000ff257b82 */ /* 0x000e220000000800 */
[----:B-1----:R-:W-:Y:S05]  /*4150*/  @!P0 BRA `(.L_x_75) ;  /* 0x0000000000288947 */ /* 0x002fea0003800000 */
[----:B------:R-:W1:Y:S02]  /*4160*/  LDC R10, c[0x0][0x64c] ;  /* 0x00019300ff0a7b82 */ /* 0x000e640000000800 */
[----:B-1----:R-:W-:-:S05]  /*4170*/  IADD3 R15, P0, R27, R10, RZ ;  /* 0x0000000a1b0f7210 */ /* 0x002fca0007f1e0ff */
[----:B------:R-:W-:-:S04]  /*4180*/  IMAD.X R19, RZ, RZ, R11, P0 ;  /* 0x000000ffff137224 */ /* 0x000fc800000e060b */
[----:B------:R-:W-:-:S04]  /*4190*/  IMAD.WIDE.U32 R10, R19, R32, RZ ;  /* 0x00000020130a7225 */ /* 0x000fc800078e00ff */
[----:B0-----:R-:W-:-:S04]  /*41a0*/  IMAD.WIDE.U32 R12, P0, R15, R33, R10 ;  /* 0x000000210f0c7225 */ /* 0x001fc8000780000a */
[----:B------:R-:W-:-:S04]  /*41b0*/  IMAD.WIDE.U32 R10, R15, R32, RZ ;  /* 0x000000200f0a7225 */ /* 0x000fc800078e00ff */
[----:B------:R-:W-:Y:S01]  /*41c0*/  IMAD.X R15, RZ, RZ, RZ, P0 ;  /* 0x000000ffff0f7224 */ /* 0x000fe200000e06ff */
[----:B------:R-:W-:Y:S01]  /*41d0*/  IADD3 RZ, P0, R11, R12, RZ ;  /* 0x0000000c0bff7210 */ /* 0x000fe20007f1e0ff */
[----:B------:R-:W-:-:S04]  /*41e0*/  IMAD.MOV.U32 R14, RZ, RZ, R13 ;  /* 0x000000ffff0e7224 */ /* 0x000fc800078e000d */
[----:B------:R-:W-:-:S08]  /*41f0*/  IMAD.WIDE.U32.X R10, R19, R33, R14, P0 ;  /* 0x00000021130a7225 */ /* 0x000fd000000e040e */
.L_x_75:
[----:B--2---:R-:W-:Y:S01]  /*4200*/  SHF.R.U64 R11, R10, R34, R11 ;  /* 0x000000220a0b7219 */ /* 0x004fe2000000120b */
[----:B0-----:R-:W-:Y:S01]  /*4210*/  IMAD.MOV R24, RZ, RZ, -R24 ;  /* 0x000000ffff187224 */ /* 0x001fe200078e0a18 */
[----:B------:R-:W-:-:S03]  /*4220*/  LOP3.LUT R10, R18, R21, RZ, 0xc0, !PT ;  /* 0x00000015120a7212 */ /* 0x000fc600078ec0ff */
[----:B------:R-:W-:Y:S02]  /*4230*/  IMAD.MOV R12, RZ, RZ, -R11 ;  /* 0x000000ffff0c7224 */ /* 0x000fe400078e0a0b */
[----:B------:R-:W-:Y:S02]  /*4240*/  @P2 IMAD R31, R26, R24, R29 ;  /* 0x000000181a1f2224 */ /* 0x000fe400078e021d */
[----:B------:R-:W-:Y:S01]  /*4250*/  IMAD R26, R17, R11, R10 ;  /* 0x0000000b111a7224 */ /* 0x000fe200078e020a */
[----:B------:R-:W-:Y:S01]  /*4260*/  LOP3.LUT R11, R25, R22, RZ, 0xc0, !PT ;  /* 0x00000016190b7212 */ /* 0x000fe200078ec0ff */
[----:B---3--:R-:W-:Y:S02]  /*4270*/  IMAD R10, R12, R35, R27 ;  /* 0x000000230c0a7224 */ /* 0x008fe400078e021b */
[----:B----4-:R-:W-:Y:S02]  /*4280*/  IMAD R26, R26, R36, R31 ;  /* 0x000000241a1a7224 */ /* 0x010fe400078e021f */
[----:B------:R-:W-:-:S02]  /*4290*/  IMAD R11, R10, R37, R11 ;  /* 0x000000250a0b7224 */ /* 0x000fc400078e020b */
[----:B------:R-:W-:-:S03]  /*42a0*/  IMAD.MOV.U32 R12, RZ, RZ, 0x1 ;  /* 0x00000001ff0c7424 */ /* 0x000fc600078e00ff */
[----:B------:R-:W-:Y:S02]  /*42b0*/  SEL R14, R11, R26, !P2 ;  /* 0x0000001a0b0e7207 */ /* 0x000fe40005000000 */
[----:B------:R-:W-:Y:S02]  /*42c0*/  PRMT R10, R12, 0x7610, R10 ;  /* 0x000076100c0a7816 */ /* 0x000fe4000000000a */
[----:B------:R-:W-:-:S07]  /*42d0*/  SEL R26, R26, R11, !P2 ;  /* 0x0000000b1a1a7207 */ /* 0x000fce0005000000 */
.L_x_73:
[----:B------:R-:W-:Y:S01]  /*42e0*/  LOP3.LUT P0, RZ, R10, 0xff, RZ, 0xc0, !PT ;  /* 0x000000ff0aff7812 */ /* 0x000fe2000780c0ff */
[----:B-1-3--:R-:W-:-:S12]  /*42f0*/  IMAD.MOV.U32 R19, RZ, RZ, R26 ;  /* 0x000000ffff137224 */ /* 0x00afd800078e001a */
[----:B------:R-:W-:Y:S05]  /*4300*/  @P0 BRA `(.L_x_76) ;  /* 0xffffffd400a40947 */ /* 0x000fea000383ffff */
[----:B------:R-:W-:Y:S05]  /*4310*/  EXIT ;  /* 0x000000000000794d */ /* 0x000fea0003800000 */
.L_x_8:
        /* <DEDUP_REMOVED lines=26> */
.L_x_78:
[----:B------:R-:W0:Y:S01]  /*44c0*/  LDC.64 R32, c[0x0][0x640] ;  /* 0x00019000ff207b82 */ /* 0x000e220000000a00 */
[-CC-:B------:R-:W-:Y:S01]  /*44d0*/  SHF.R.U64 R20, R16, R24.reuse, R17.reuse ;  /* 0x0000001810147219 */ /* 0x180fe20000001211 */
[----:B------:R-:W-:Y:S01]  /*44e0*/  IMAD.MOV.U32 R25, RZ, RZ, 0x1 ;  /* 0x00000001ff197424 */ /* 0x000fe200078e00ff */
[----:B------:R-:W-:Y:S02]  /*44f0*/  SHF.R.U32.HI R3, RZ, R24, R17 ;  /* 0x00000018ff037219 */ /* 0x000fe40000011611 */
[----:B------:R-:W-:-:S03]  /*4500*/  IADD3 R9, P0, RZ, -R20, RZ ;  /* 0x80000014ff097210 */ /* 0x000fc60007f1e0ff */
[----:B------:R-:W1:Y:S02]  /*4510*/  LDC R16, c[0x0][0x618] ;  /* 0x00018600ff107b82 */ /* 0x000e640000000800 */
[----:B------:R-:W-:Y:S02]  /*4520*/  IMAD.X R3, RZ, RZ, ~R3, P0 ;  /* 0x000000ffff037224 */ /* 0x000fe400000e0e03 */
[----:B------:R-:W-:-:S04]  /*4530*/  IMAD.WIDE.U32 R12, R9, R26, R6 ;  /* 0x0000001a090c7225 */ /* 0x000fc800078e0006 */
[----:B------:R-:W2:Y:S01]  /*4540*/  LDC R28, c[0x0][0x608] ;  /* 0x00018200ff1c7b82 */ /* 0x000ea20000000800 */
[----:B------:R-:W-:-:S04]  /*4550*/  IMAD R14, R3, R26, RZ ;  /* 0x0000001a030e7224 */ /* 0x000fc800078e02ff */
[----:B------:R-:W-:Y:S02]  /*4560*/  IMAD R3, R9, R27, R14 ;  /* 0x0000001b09037224 */ /* 0x000fe400078e020e */
[----:B------:R-:W-:Y:S01]  /*4570*/  IMAD.MOV.U32 R9, RZ, RZ, -0x1 ;  /* 0xffffffffff097424 */ /* 0x000fe200078e00ff */
        /* <DEDUP_REMOVED lines=28> */
.L_x_79:
[----:B-1----:R-:W-:Y:S01]  /*4740*/  SHF.R.U64 R12, R12, R21, R13 ;  /* 0x000000150c0c7219 */ /* 0x002fe2000000120d */
[----:B0-----:R-:W-:Y:S01]  /*4750*/  VIADD R13, R19, 0xffffffff ;  /* 0xffffffff130d7836 */ /* 0x001fe20000000000 */
[----:B------:R-:W-:Y:S01]  /*4760*/  SHF.L.U32 R5, R25, R30, RZ ;  /* 0x0000001e19057219 */ /* 0x000fe200000006ff */
[----:B------:R-:W-:Y:S01]  /*4770*/  @P2 IMAD R10, R11, R22, R4 ;  /* 0x000000160b0a2224 */ /* 0x000fe200078e0204 */
[----:B------:R-:W-:Y:S01]  /*4780*/  LOP3.LUT R3, R24, R27, RZ, 0xc0, !PT ;  /* 0x0000001b18037212 */ /* 0x000fe200078ec0ff */
[----:B------:R-:W-:Y:S01]  /*4790*/  IMAD.MOV R9, RZ, RZ, -R12 ;  /* 0x000000ffff097224 */ /* 0x000fe200078e0a0c */
[----:B------:R-:W-:Y:S01]  /*47a0*/  LOP3.LUT R18, R18, R13, RZ, 0xc0, !PT ;  /* 0x0000000d12127212 */ /* 0x000fe200078ec0ff */
[----:B------:R-:W-:Y:S02]  /*47b0*/  IMAD.MOV.U32 R4, RZ, RZ, 0x1 ;  /* 0x00000001ff047424 */ /* 0x000fe400078e00ff */
[----:B------:R-:W-:Y:S02]  /*47c0*/  IMAD R5, R5, R12, R3 ;  /* 0x0000000c05057224 */ /* 0x000fe400078e0203 */
[----:B--2---:R-:W-:-:S02]  /*47d0*/  IMAD R3, R9, R23, R26 ;  /* 0x0000001709037224 */ /* 0x004fc400078e021a */
[----:B---3--:R-:W-:Y:S02]  /*47e0*/  IMAD R10, R5, R29, R10 ;  /* 0x0000001d050a7224 */ /* 0x008fe400078e020a */
[----:B------:R-:W-:Y:S01]  /*47f0*/  IMAD R19, R3, R19, R18 ;  /* 0x0000001303137224 */ /* 0x000fe200078e0212 */
[----:B------:R-:W-:Y:S01]  /*4800*/  PRMT R3, R4, 0x7610, R3 ;  /* 0x0000761004037816 */ /* 0x000fe20000000003 */
[----:B------:R-:W-:-:S03]  /*4810*/  IMAD.MOV.U32 R17, RZ, RZ, R20 ;  /* 0x000000ffff117224 */ /* 0x000fc600078e0014 */
[----:B------:R-:W-:Y:S02]  /*4820*/  SEL R18, R19, R10, !P2 ;  /* 0x0000000a13127207 */ /* 0x000fe40005000000 */
[----:B------:R-:W-:-:S07]  /*4830*/  SEL R19, R10, R19, !P2 ;  /* 0x000000130a137207 */ /* 0x000fce0005000000 */
.L_x_77:
[----:B------:R-:W-:-:S08]  /*4840*/  NOP ;  /* 0x0000000000007918 */ /* 0x000fd00000000000 */
[----:B------:R-:W0:-:S00]  /*4850*/  USETMAXREG.DEALLOC.CTAPOOL 0x28 ;  /* 0x00000028000079c8 */ /* 0x000e0000080e0500 */
[----:B0-----:R-:W-:-:S13]  /*4860*/  ISETP.NE.AND P0, PT, R2, RZ, PT ;  /* 0x000000ff0200720c */ /* 0x001fda0003f05270 */
[----:B------:R-:W-:Y:S05]  /*4870*/  @P0 EXIT ;  /* 0x000000000000094d */ /* 0x000fea0003800000 */
[----:B------:R-:W-:Y:S01]  /*4880*/  LOP3.LUT P0, RZ, R3, 0xff, RZ, 0xc0, !PT ;  /* 0x000000ff03ff7812 */ /* 0x000fe2000780c0ff */
[----:B------:R-:W-:Y:S02]  /*4890*/  IMAD.MOV.U32 R9, RZ, RZ, 0x1 ;  /* 0x00000001ff097424 */ /* 0x000fe400078e00ff */
[----:B------:R-:W-:-:S10]  /*48a0*/  IMAD.MOV.U32 R15, RZ, RZ, RZ ;  /* 0x000000ffff0f7224 */ /* 0x000fd400078e00ff */
[----:B------:R-:W-:Y:S05]  /*48b0*/  @!P0 BRA `(.L_x_80) ;  /* 0x0000000c00348947 */ /* 0x000fea0003800000 */
[----:B------:R-:W0:Y:S01]  /*48c0*/  LDC R2, c[0x0][0x28c] ;  /* 0x0000a300ff027b82 */ /* 0x000e220000000800 */
[----:B------:R-:W1:Y:S01]  /*48d0*/  S2R R12, SR_CgaCtaId ;  /* 0x00000000000c7919 */ /* 0x000e620000008800 */
[----:B------:R-:W-:Y:S01]  /*48e0*/  ULDC UR5, c[0x0][0x658] ;  /* 0x0001960000057ab9 */ /* 0x000fe20000000800 */
[----:B------:R-:W-:Y:S01]  /*48f0*/  UMOV UR6, 0xffffffff ;  /* 0xffffffff00067882 */ /* 0x000fe20000000000 */
[----:B------:R-:W-:Y:S01]  /*4900*/  BSSY B0, `(.L_x_80) ;  /* 0x00000c8000007945 */ /* 0x000fe20003800000 */
[----:B------:R-:W-:Y:S01]  /*4910*/  USHF.L.U32 UR6, UR6, UR5, URZ ;  /* 0x0000000506067299 */ /* 0x000fe2000800063f */
[----:B------:R-:W-:Y:S01]  /*4920*/  IMAD.MOV.U32 R16, RZ, RZ, 0x1 ;  /* 0x00000001ff107424 */ /* 0x000fe200078e00ff */
[----:B------:R-:W-:Y:S01]  /*4930*/  LOP3.LUT R14, R0, 0x2, RZ, 0xfc, !PT ;  /* 0x00000002000e7812 */ /* 0x000fe200078efcff */
[----:B------:R-:W-:Y:S01]  /*4940*/  IMAD.MOV.U32 R9, RZ, RZ, 0x1 ;  /* 0x00000001ff097424 */ /* 0x000fe200078e00ff */
[----:B------:R-:W-:Y:S01]  /*4950*/  ULDC UR4, c[0x0][0x600] ;  /* 0x0001800000047ab9 */ /* 0x000fe20000000800 */
[----:B------:R-:W-:Y:S01]  /*4960*/  IMAD.MOV.U32 R15, RZ, RZ, RZ ;  /* 0x000000ffff0f7224 */ /* 0x000fe200078e00ff */
[----:B------:R-:W-:Y:S01]  /*4970*/  UMOV UR7, 0x1 ;  /* 0x0000000100077882 */ /* 0x000fe20000000000 */
[----:B------:R-:W-:-:S02]  /*4980*/  UIADD3 UR16, UR4, -0x1, URZ ;  /* 0xffffffff04107890 */ /* 0x000fc4000fffe03f */
[----:B------:R-:W-:Y:S02]  /*4990*/  USHF.L.U32 UR18, UR7, UR5, URZ ;  /* 0x0000000507127299 */ /* 0x000fe4000800063f */
[----:B------:R-:W-:Y:S01]  /*49a0*/  ULOP3.LUT UR17, URZ, UR6, URZ, 0x33, !UPT ;  /* 0x000000063f117292 */ /* 0x000fe2000f8e333f */
[----:B------:R-:W-:Y:S01]  /*49b0*/  ULDC.64 UR22, c[0x0][0x198] ;  /* 0x0000660000167ab9 */ /* 0x000fe20000000a00 */
[----:B0-----:R-:W-:-:S05]  /*49c0*/  VIADD R2, R2, 0x1f ;  /* 0x0000001f02027836 */ /* 0x001fca0000000000 */
[----:B------:R-:W-:-:S04]  /*49d0*/  SHF.R.S32.HI R3, RZ, 0x1f, R2 ;  /* 0x0000001fff037819 */ /* 0x000fc80000011402 */
[----:B------:R-:W-:Y:S01]  /*49e0*/  LEA.HI R3, R3, R2, RZ, 0x5 ;  /* 0x0000000203037211 */ /* 0x000fe200078f28ff */
[C---:B-1----:R-:W-:Y:S02]  /*49f0*/  IMAD.SHL.U32 R11, R12.reuse, 0x10, RZ ;  /* 0x000000100c0b7824 */ /* 0x042fe400078e00ff */
[----:B------:R-:W-:Y:S01]  /*4a00*/  IMAD.SHL.U32 R12, R12, 0x200, RZ ;  /* 0x000002000c0c7824 */ /* 0x000fe200078e00ff */
[----:B------:R-:W-:Y:S02]  /*4a10*/  SHF.R.S32.HI R10, RZ, 0x5, R3 ;  /* 0x00000005ff0a7819 */ /* 0x000fe40000011403 */
[----:B------:R-:W-:Y:S02]  /*4a20*/  LOP3.LUT R11, R11, 0x10, RZ, 0xc0, !PT ;  /* 0x000000100b0b7812 */ /* 0x000fe400078ec0ff */
[----:B------:R-:W-:Y:S01]  /*4a30*/  LOP3.LUT R12, R12, 0x200, RZ, 0xc0, !PT ;  /* 0x000002000c0c7812 */ /* 0x000fe200078ec0ff */
[----:B------:R-:W-:-:S07]  /*4a40*/  VIADD R13, R10, 0x1 ;  /* 0x000000010a0d7836 */ /* 0x000fce0000000000 */
.L_x_91:
[----:B------:R-:W-:-:S03]  /*4a50*/  UMOV UR4, 0xffffffff ;  /* 0xffffffff00047882 */ /* 0x000fc60000000000 */
[----:B------:R-:W-:Y:S05]  /*4a60*/  BRA.DIV UR4, `(.L_x_81) ;  /* 0x00000026047c7947 */ /* 0x000fea000b800000 */
[----:B------:R-:W-:-:S13]  /*4a70*/  ELECT P0, URZ, PT ;  /* 0x00000000003f782f */ /* 0x000fda0003800000 */
.L_x_143:
[----:B------:R-:W0:Y:S01]  /*4a80*/  LDC R2, c[0x0][0x28c] ;  /* 0x0000a300ff027b82 */ /* 0x000e220000000800 */
[----:B------:R-:W-:Y:S01]  /*4a90*/  BSSY B1, `(.L_x_82) ;  /* 0x0000038000017945 */ /* 0x000fe20003800000 */
[----:B0-----:R-:W-:-:S13]  /*4aa0*/  ISETP.LT.OR P0, PT, R2, 0x1, !P0 ;  /* 0x000000010200780c */ /* 0x001fda0004701670 */
[----:B------:R-:W-:Y:S05]  /*4ab0*/  @P0 BRA `(.L_x_83) ;  /* 0x0000000000d40947 */ /* 0x000fea0003800000 */
[----:B------:R-:W-:Y:S02]  /*4ac0*/  IMAD R20, R18, 0x20, R11 ;  /* 0x0000002012147824 */ /* 0x000fe400078e020b */
[----:B------:R-:W-:Y:S02]  /*4ad0*/  IMAD.SHL.U32 R19, R19, 0x80, RZ ;  /* 0x0000008013137824 */ /* 0x000fe400078e00ff */
[----:B------:R-:W-:Y:S02]  /*4ae0*/  IMAD.MOV.U32 R23, RZ, RZ, RZ ;  /* 0x000000ffff177224 */ /* 0x000fe400078e00ff */
[----:B------:R-:W-:Y:S02]  /*4af0*/  IMAD.MOV.U32 R2, RZ, RZ, R13 ;  /* 0x000000ffff027224 */ /* 0x000fe400078e000d */
[----:B------:R-:W-:Y:S02]  /*4b00*/  IMAD.MOV.U32 R3, RZ, RZ, R9 ;  /* 0x000000ffff037224 */ /* 0x000fe400078e0009 */
[----:B------:R-:W-:-:S07]  /*4b10*/  IMAD.MOV.U32 R5, RZ, RZ, R15 ;  /* 0x000000ffff057224 */ /* 0x000fce00078e000f */
.L_x_86:
[----:B------:R-:W0:Y:S01]  /*4b20*/  S2R R21, SR_CgaCtaId ;  /* 0x0000000000157919 */ /* 0x000e220000008800 */
[----:B------:R-:W-:Y:S02]  /*4b30*/  MOV R4, 0x400 ;  /* 0x0000040000047802 */ /* 0x000fe40000000f00 */
[----:B------:R-:W-:-:S13]  /*4b40*/  ISETP.NE.AND P1, PT, R8, RZ, PT ;  /* 0x000000ff0800720c */ /* 0x000fda0003f25270 */
[----:B------:R-:W1:Y:S01]  /*4b50*/  @!P1 LDC R18, c[0x0][0x500] ;  /* 0x00014000ff129b82 */ /* 0x000e620000000800 */
[----:B0-----:R-:W-:Y:S02]  /*4b60*/  LEA R22, R21, R4, 0x18 ;  /* 0x0000000415167211 */ /* 0x001fe400078ec0ff */
[----:B------:R-:W-:-:S03]  /*4b70*/  SHF.L.U32 R4, R3, 0x1f, RZ ;  /* 0x0000001f03047819 */ /* 0x000fc600000006ff */
[----:B------:R-:W-:-:S04]  /*4b80*/  IMAD R21, R5, 0x8, R22 ;  /* 0x0000000805157824 */ /* 0x000fc800078e0216 */
[----:B------:R-:W0:Y:S02]  /*4b90*/  SYNCS.PHASECHK.TRANS64.TRYWAIT P0, [R21+URZ+0x168], R4 ;  /* 0x00016804150075a7 */ /* 0x000e24000800017f */
[----:B01----:R-:W-:Y:S05]  /*4ba0*/  @!P0 BRA `(.L_x_84) ;  /* 0x00000024004c8947 */ /* 0x003fea0003800000 */
.L_x_144:
[----:B0-----:R-:W-:Y:S01]  /*4bb0*/  PRMT R4, R14, 0x9910, RZ ;  /* 0x000099100e047816 */ /* 0x001fe200000000ff */
[----:B------:R0:W-:Y:S03]  /*4bc0*/  @!P1 SYNCS.ARRIVE.TRANS64 RZ, [R21+URZ], R18 ;  /* 0x0000001215ff99a7 */ /* 0x0001e6000800003f */
[----:B------:R-:W-:-:S13]  /*4bd0*/  ISETP.NE.AND P0, PT, R4, 0x2, PT ;  /* 0x000000020400780c */ /* 0x000fda0003f05270 */
[----:B0-----:R-:W-:Y:S05]  /*4be0*/  @P0 BRA `(.L_x_85) ;  /* 0x0000000000040947 */ /* 0x001fea0003800000 */
[----:B------:R-:W-:Y:S01]  /*4bf0*/  BPT.TRAP 0x1 ;  /* 0x000000040000795c */ /* 0x000fe20000300000 */
.L_x_85:
[----:B------:R-:W-:Y:S01]  /*4c00*/  R2UR UR15, R22 ;  /* 0x00000000160f72ca */ /* 0x000fe200000e0000 */
[----:B------:R-:W-:Y:S01]  /*4c10*/  IMAD R22, R5, 0x1000, R22 ;  /* 0x0000100005167824 */ /* 0x000fe200078e0216 */
[----:B------:R-:W-:Y:S01]  /*4c20*/  R2UR UR9, R21 ;  /* 0x00000000150972ca */ /* 0x000fe200000e0000 */
[C---:B------:R-:W-:Y:S01]  /*4c30*/  IMAD R4, R5.reuse, 0x400, R12 ;  /* 0x0000040005047824 */ /* 0x040fe200078e020c */
[----:B------:R-:W-:Y:S01]  /*4c40*/  UIADD3 UR4, UP0, UR22, 0xf0, URZ ;  /* 0x000000f016047890 */ /* 0x000fe2000ff1e03f */
[----:B------:R-:W-:Y:S01]  /*4c50*/  VIADD R2, R2, 0xffffffff ;  /* 0xffffffff02027836 */ /* 0x000fe20000000000 */
[----:B------:R-:W-:Y:S01]  /*4c60*/  R2UR UR5, R22 ;  /* 0x00000000160572ca */ /* 0x000fe200000e0000 */
[----:B------:R-:W-:Y:S01]  /*4c70*/  UIADD3 UR24, UP1, UR22, 0x1f0, URZ ;  /* 0x000001f016187890 */ /* 0x000fe2000ff3e03f */
[----:B------:R-:W-:Y:S01]  /*4c80*/  R2UR UR8, R4 ;  /* 0x00000000040872ca */ /* 0x000fe200000e0000 */
[----:B------:R-:W-:Y:S01]  /*4c90*/  VIADD R5, R5, 0x1 ;  /* 0x0000000105057836 */ /* 0x000fe20000000000 */
[----:B------:R-:W-:Y:S01]  /*4ca0*/  R2UR UR11, R19 ;  /* 0x00000000130b72ca */ /* 0x000fe200000e0000 */
[----:B------:R-:W-:Y:S01]  /*4cb0*/  UIADD3.X UR25, URZ, UR23, URZ, UP1, !UPT ;  /* 0x000000173f197290 */ /* 0x000fe20008ffe43f */
[----:B------:R-:W-:Y:S01]  /*4cc0*/  R2UR UR10, R23 ;  /* 0x00000000170a72ca */ /* 0x000fe200000e0000 */
[----:B------:R-:W-:Y:S01]  /*4cd0*/  UMOV UR6, 0x0 ;  /* 0x0000000000067882 */ /* 0x000fe20000000000 */
[----:B------:R-:W-:Y:S01]  /*4ce0*/  R2UR UR12, R17 ;  /* 0x00000000110c72ca */ /* 0x000fe200000e0000 */
[----:B------:R-:W-:Y:S01]  /*4cf0*/  UMOV UR7, 0x10000000 ;  /* 0x1000000000077882 */ /* 0x000fe20000000000 */
[----:B------:R-:W-:Y:S01]  /*4d00*/  R2UR UR19, R20 ;  /* 0x00000000141372ca */ /* 0x000fe200000e0000 */
[----:B------:R-:W-:Y:S01]  /*4d10*/  UMOV UR26, 0x30000 ;  /* 0x00030000001a7882 */ /* 0x000fe20000000000 */
[----:B------:R-:W-:Y:S01]  /*4d20*/  ISETP.GT.AND P1, PT, R2, 0x1, PT ;  /* 0x000000010200780c */ /* 0x000fe20003f24270 */
[----:B------:R-:W-:Y:S01]  /*4d30*/  UIADD3 UR14, UR5, 0x380, URZ ;  /* 0x00000380050e7890 */ /* 0x000fe2000fffe03f */
[----:B------:R-:W-:Y:S01]  /*4d40*/  ISETP.NE.AND P0, PT, R5, 0x2d, PT ;  /* 0x0000002d0500780c */ /* 0x000fe20003f05270 */
[----:B------:R-:W-:Y:S01]  /*4d50*/  UIADD3.X UR5, URZ, UR23, URZ, UP0, !UPT ;  /* 0x000000173f057290 */ /* 0x000fe200087fe43f */
[----:B------:R-:W-:Y:S01]  /*4d60*/  VIADD R23, R23, 0x20 ;  /* 0x0000002017177836 */ /* 0x000fe20000000000 */
[----:B------:R-:W-:Y:S01]  /*4d70*/  UIADD3 UR15, UR15, 0x2d380, UR8 ;  /* 0x0002d3800f0f7890 */ /* 0x000fe2000fffe008 */
[----:B------:R-:W-:-:S02]  /*4d80*/  SEL R4, RZ, 0x1, P0 ;  /* 0x00000001ff047807 */ /* 0x000fc40000000000 */
[----:B------:R-:W-:Y:S01]  /*4d90*/  UMOV UR8, UR14 ;  /* 0x0000000e00087c82 */ /* 0x000fe20008000000 */
[----:B------:R-:W-:Y:S02]  /*4da0*/  SEL R5, R5, RZ, P0 ;  /* 0x000000ff05057207 */ /* 0x000fe40000000000 */
[----:B------:R-:W-:Y:S01]  /*4db0*/  LOP3.LUT R3, R3, R4, RZ, 0x3c, !PT ;  /* 0x0000000403037212 */ /* 0x000fe200078e3cff */
[----:B------:R0:W-:Y:S02]  /*4dc0*/  UTMALDG.3D [UR8], [UR4], desc[UR6] ;  /* 0x00000608040075b4 */ /* 0x0001e40008011000 */
[----:B0-----:R-:W-:Y:S01]  /*4dd0*/  UMOV UR11, UR19 ;  /* 0x00000013000b7c82 */ /* 0x001fe20008000000 */
[----:B------:R-:W-:Y:S02]  /*4de0*/  UMOV UR8, UR15 ;  /* 0x0000000f00087c82 */ /* 0x000fe40008000000 */
[----:B------:R0:W-:Y:S02]  /*4df0*/  UTMALDG.3D.MULTICAST [UR8], [UR24], UR26, desc[UR6] ;  /* 0x00000608180073b4 */ /* 0x0001e4000801181a */
[----:B0-----:R-:W-:Y:S05]  /*4e00*/  @P1 BRA `(.L_x_86) ;  /* 0xfffffffc00441947 */ /* 0x001fea000383ffff */
.L_x_83:
[----:B------:R-:W-:Y:S05]  /*4e10*/  BSYNC B1 ;  /* 0x0000000000017941 */ /* 0x000fea0003800000 */
.L_x_82:
[----:B------:R-:W-:Y:S01]  /*4e20*/  LOP3.LUT P1, RZ, R16, 0xff, RZ, 0xc0, !PT ;  /* 0x000000ff10ff7812 */ /* 0x000fe2000782c0ff */
[C---:B------:R-:W-:Y:S01]  /*4e30*/  IMAD.IADD R15, R10.reuse, 0x1, R15 ;  /* 0x000000010a0f7824 */ /* 0x040fe200078e020f */
[----:B------:R-:W-:Y:S01]  /*4e40*/  ULDC.64 UR4, c[0x0][0x650] ;  /* 0x0001940000047ab9 */ /* 0x000fe20000000a00 */
[C---:B------:R-:W-:Y:S01]  /*4e50*/  ISETP.GE.U32.AND P3, PT, R10.reuse, 0x2d, PT ;  /* 0x0000002d0a00780c */ /* 0x040fe20003f66070 */
[----:B------:R-:W-:Y:S01]  /*4e60*/  BSSY B1, `(.L_x_87) ;  /* 0x000006f000017945 */ /* 0x000fe20003800000 */
[C---:B------:R-:W-:Y:S01]  /*4e70*/  IMAD.WIDE.U32 R2, R15.reuse, 0x6c16c16d, RZ ;  /* 0x6c16c16d0f027825 */ /* 0x040fe200078e00ff */
[----:B------:R-:W-:Y:S02]  /*4e80*/  ISETP.GT.U32.AND P0, PT, R15, 0x2c, PT ;  /* 0x0000002c0f00780c */ /* 0x000fe40003f04070 */
[----:B------:R-:W-:Y:S01]  /*4e90*/  PRMT R16, RZ, 0x7610, R16 ;  /* 0x00007610ff107816 */ /* 0x000fe20000000010 */
[----:B------:R-:W-:Y:S01]  /*4ea0*/  IMAD.MOV.U32 R19, RZ, RZ, -0x1 ;  /* 0xffffffffff137424 */ /* 0x000fe200078e00ff */
[----:B------:R-:W-:Y:S01]  /*4eb0*/  ISETP.LT.U32.AND P0, PT, R10, 0x2d, P0 ;  /* 0x0000002d0a00780c */ /* 0x000fe20000701070 */
[----:B------:R-:W-:-:S02]  /*4ec0*/  IMAD.MOV.U32 R18, RZ, RZ, -0x1 ;  /* 0xffffffffff127424 */ /* 0x000fc400078e00ff */
[----:B------:R-:W0:Y:S01]  /*4ed0*/  @P1 S2R R5, SR_CgaCtaId ;  /* 0x0000000000051919 */ /* 0x000e220000008800 */
[----:B------:R-:W-:Y:S01]  /*4ee0*/  SEL R2, RZ, 0x1, !P0 ;  /* 0x00000001ff027807 */ /* 0x000fe20004000000 */
[----:B------:R-:W-:Y:S01]  /*4ef0*/  IMAD.MOV.U32 R17, RZ, RZ, -0x1 ;  /* 0xffffffffff117424 */ /* 0x000fe200078e00ff */
[----:B------:R-:W-:Y:S02]  /*4f00*/  IADD3 R6, P0, R6, UR20, RZ ;  /* 0x0000001406067c10 */ /* 0x000fe4000ff1e0ff */
[----:B------:R-:W-:Y:S02]  /*4f10*/  @P1 MOV R4, 0x400 ;  /* 0x0000040000041802 */ /* 0x000fe40000000f00 */
[----:B------:R-:W-:Y:S02]  /*4f20*/  IADD3.X R7, R7, UR13, RZ, P0, !PT ;  /* 0x0000000d07077c10 */ /* 0x000fe400087fe4ff */
[----:B------:R-:W-:Y:S02]  /*4f30*/  ISETP.GE.U32.AND P0, PT, R6, UR4, PT ;  /* 0x0000000406007c0c */ /* 0x000fe4000bf06070 */
[----:B------:R-:W-:-:S02]  /*4f40*/  LOP3.LUT R9, R9, R2, RZ, 0x3c, !PT ;  /* 0x0000000209097212 */ /* 0x000fc400078e3cff */
[----:B------:R-:W-:Y:S02]  /*4f50*/  ISETP.GE.U32.AND.EX P0, PT, R7, UR5, PT, P0 ;  /* 0x0000000507007c0c */ /* 0x000fe4000bf06100 */
[----:B0-----:R-:W-:Y:S01]  /*4f60*/  @P1 LEA R4, R5, R4, 0x18 ;  /* 0x0000000405041211 */ /* 0x001fe200078ec0ff */
[----:B------:R-:W-:-:S03]  /*4f70*/  IMAD.IADD R5, R15, 0x1, -R3 ;  /* 0x000000010f057824 */ /* 0x000fc600078e0a03 */
[----:B------:R0:W-:Y:S02]  /*4f80*/  @P1 SYNCS.ARRIVE.TRANS64.A1T0 RZ, [R4+URZ+0x2e8], RZ ;  /* 0x0002e8ff04ff19a7 */ /* 0x0001e4000810003f */
[----:B------:R-:W-:-:S04]  /*4f90*/  LEA.HI R5, R5, R3, RZ, 0x1f ;  /* 0x0000000305057211 */ /* 0x000fc800078ff8ff */
[----:B------:R-:W-:-:S04]  /*4fa0*/  SHF.R.U32.HI R2, RZ, 0x5, R5 ;  /* 0x00000005ff027819 */ /* 0x000fc80000011605 */
[--C-:B------:R-:W-:Y:S01]  /*4fb0*/  @P3 LOP3.LUT R9, R9, 0x1, R2.reuse, 0x78, !PT ;  /* 0x0000000109093812 */ /* 0x100fe200078e7802 */
[----:B------:R-:W-:Y:S01]  /*4fc0*/  IMAD R15, R2, -0x2d, R15 ;  /* 0xffffffd3020f7824 */ /* 0x000fe200078e020f */
[----:B------:R-:W-:Y:S01]  /*4fd0*/  PRMT R2, RZ, 0x7610, R2 ;  /* 0x00007610ff027816 */ /* 0x000fe20000000002 */
[----:B0-----:R-:W-:Y:S06]  /*4fe0*/  @P0 BRA `(.L_x_88) ;  /* 0x0000000400580947 */ /* 0x001fec0003800000 */
[----:B------:R-:W0:Y:S01]  /*4ff0*/  S2R R18, SR_CTAID.X ;  /* 0x0000000000127919 */ /* 0x000e220000002500 */
[----:B------:R-:W-:Y:S01]  /*5000*/  ULDC.64 UR4, c[0x0][0x628] ;  /* 0x00018a0000047ab9 */ /* 0x000fe20000000a00 */
[----:B------:R-:W-:Y:S01]  /*5010*/  ULDC UR7, c[0x0][0x630] ;  /* 0x00018c0000077ab9 */ /* 0x000fe20000000800 */
[----:B------:R-:W-:Y:S01]  /*5020*/  ISETP.NE.U32.AND P0, PT, RZ, UR4, PT ;  /* 0x00000004ff007c0c */ /* 0x000fe2000bf05070 */
[----:B------:R-:W1:Y:S01]  /*5030*/  S2R R19, SR_CTAID.Y ;  /* 0x0000000000137919 */ /* 0x000e620000002600 */
[----:B------:R-:W-:Y:S01]  /*5040*/  ULDC UR8, c[0x0][0x150] ;  /* 0x0000540000087ab9 */ /* 0x000fe20000000800 */
[----:B------:R-:W-:Y:S01]  /*5050*/  IMAD.MOV.U32 R2, RZ, RZ, R6 ;  /* 0x000000ffff027224 */ /* 0x000fe200078e0006 */
[----:B------:R-:W-:Y:S01]  /*5060*/  ISETP.NE.AND.EX P0, PT, RZ, UR5, PT, P0 ;  /* 0x00000005ff007c0c */ /* 0x000fe2000bf05300 */
[----:B------:R-:W-:Y:S01]  /*5070*/  IMAD.MOV.U32 R3, RZ, RZ, R7 ;  /* 0x000000ffff037224 */ /* 0x000fe200078e0007 */
[----:B0-----:R-:W-:-:S11]  /*5080*/  I2FP.F32.U32 R20, R18 ;  /* 0x0000001200147245 */ /* 0x001fd60000201000 */
[----:B------:R-:W-:Y:S05]  /*5090*/  @!P0 BRA `(.L_x_89) ;  /* 0x0000000000288947 */ /* 0x000fea0003800000 */
[----:B------:R-:W-:Y:S02]  /*50a0*/  ULDC UR6, c[0x0][0x634] ;  /* 0x00018d0000067ab9 */ /* 0x000fe40000000800 */
[----:B------:R-:W-:-:S05]  /*50b0*/  IADD3 R3, P0, R6, UR6, RZ ;  /* 0x0000000606037c10 */ /* 0x000fca000ff1e0ff */
[----:B------:R-:W-:-:S04]  /*50c0*/  IMAD.X R17, RZ, RZ, R7, P0 ;  /* 0x000000ffff117224 */ /* 0x000fc800000e0607 */
[----:B------:R-:W-:-:S04]  /*50d0*/  IMAD.WIDE.U32 R4, R17, UR4, RZ ;  /* 0x0000000411047c25 */ /* 0x000fc8000f8e00ff */
[----:B------:R-:W-:-:S04]  /*50e0*/  IMAD.WIDE.U32 R4, P0, R3, UR5, R4 ;  /* 0x0000000503047c25 */ /* 0x000fc8000f800004 */
[----:B------:R-:W-:-:S04]  /*50f0*/  IMAD.WIDE.U32 R2, R3, UR4, RZ ;  /* 0x0000000403027c25 */ /* 0x000fc8000f8e00ff */
[----:B------:R-:W-:Y:S01]  /*5100*/  IMAD.MOV.U32 R2, RZ, RZ, R5 ;  /* 0x000000ffff027224 */ /* 0x000fe200078e0005 */
[----:B------:R-:W-:Y:S01]  /*5110*/  IADD3 RZ, P1, R3, R4, RZ ;  /* 0x0000000403ff7210 */ /* 0x000fe20007f3e0ff */
[----:B------:R-:W-:-:S04]  /*5120*/  IMAD.X R3, RZ, RZ, RZ, P0 ;  /* 0x000000ffff037224 */ /* 0x000fc800000e06ff */
[----:B------:R-:W-:-:S08]  /*5130*/  IMAD.WIDE.U32.X R2, R17, UR5, R2, P1 ;  /* 0x0000000511027c25 */ /* 0x000fd000088e0402 */
.L_x_89:
[--C-:B------:R-:W-:Y:S01]  /*5140*/  SHF.R.U64 R17, R2, UR7, R3.reuse ;  /* 0x0000000702117c19 */ /* 0x100fe20008001203 */
[----:B------:R-:W-:Y:S01]  /*5150*/  FMUL R20, R20, UR8 ;  /* 0x0000000814147c20 */ /* 0x000fe20008400000 */
[----:B------:R-:W-:Y:S01]  /*5160*/  SHF.R.U32.HI R2, RZ, UR7, R3 ;  /* 0x00000007ff027c19 */ /* 0x000fe20008011603 */
[----:B------:R-:W0:Y:S01]  /*5170*/  LDC R23, c[0x0][0x144] ;  /* 0x00005100ff177b82 */ /* 0x000e220000000800 */
[----:B------:R-:W-:Y:S01]  /*5180*/  IADD3 R21, P0, RZ, -R17, RZ ;  /* 0x80000011ff157210 */ /* 0x000fe20007f1e0ff */
[----:B------:R-:W-:Y:S01]  /*5190*/  ULDC UR6, c[0x0][0x154] ;  /* 0x0000550000067ab9 */ /* 0x000fe20000000800 */
[----:B-1----:R-:W-:Y:S01]  /*51a0*/  I2FP.F32.U32 R3, R19 ;  /* 0x0000001300037245 */ /* 0x002fe20000201000 */
[----:B------:R-:W1:Y:S01]  /*51b0*/  F2I.U32.TRUNC.NTZ R20, R20 ;  /* 0x0000001400147305 */ /* 0x000e62000020f000 */
[----:B------:R-:W-:Y:S01]  /*51c0*/  ULDC.64 UR4, c[0x0][0x620] ;  /* 0x0001880000047ab9 */ /* 0x000fe20000000a00 */
[----:B------:R-:W-:Y:S02]  /*51d0*/  IMAD.X R2, RZ, RZ, ~R2, P0 ;  /* 0x000000ffff027224 */ /* 0x000fe400000e0e02 */
[----:B------:R-:W-:Y:S01]  /*51e0*/  FMUL R4, R3, UR6 ;  /* 0x0000000603047c20 */ /* 0x000fe20008400000 */
[----:B------:R-:W2:Y:S01]  /*51f0*/  LDC R22, c[0x0][0x148] ;  /* 0x00005200ff167b82 */ /* 0x000ea20000000800 */
[----:B------:R-:W-:Y:S01]  /*5200*/  IMAD R2, R2, UR4, RZ ;  /* 0x0000000402027c24 */ /* 0x000fe2000f8e02ff */
[----:B------:R-:W-:Y:S01]  /*5210*/  ULDC.64 UR6, c[0x0][0x640] ;  /* 0x0001900000067ab9 */ /* 0x000fe20000000a00 */
[----:B------:R-:W-:Y:S01]  /*5220*/  IMAD.MOV.U32 R3, RZ, RZ, R7 ;  /* 0x000000ffff037224 */ /* 0x000fe200078e0007 */
[----:B------:R-:W-:Y:S01]  /*5230*/  ISETP.NE.U32.AND P0, PT, RZ, UR6, PT ;  /* 0x00000006ff007c0c */ /* 0x000fe2000bf05070 */
[----:B------:R-:W3:Y:S01]  /*5240*/  F2I.U32.TRUNC.NTZ R4, R4 ;  /* 0x0000000400047305 */ /* 0x000ee2000020f000 */
[----:B------:R-:W-:-:S02]  /*5250*/  IMAD R5, R21, UR5, R2 ;  /* 0x0000000515057c24 */ /* 0x000fc4000f8e0202 */
[----:B------:R-:W-:Y:S01]  /*5260*/  IMAD.MOV.U32 R2, RZ, RZ, R6 ;  /* 0x000000ffff027224 */ /* 0x000fe200078e0006 */
[----:B------:R-:W-:Y:S01]  /*5270*/  ISETP.NE.AND.EX P0, PT, RZ, UR7, PT, P0 ;  /* 0x00000007ff007c0c */ /* 0x000fe2000bf05300 */
[----:B-1----:R-:W-:Y:S02]  /*5280*/  IMAD.MOV R20, RZ, RZ, -R20 ;  /* 0x000000ffff147224 */ /* 0x002fe400078e0a14 */
[----:B------:R-:W-:Y:S01]  /*5290*/  IMAD.WIDE.U32 R2, R21, UR4, R2 ;  /* 0x0000000415027c25 */ /* 0x000fe2000f8e0002 */
[----:B------:R-:W-:-:S03]  /*52a0*/  ULDC UR4, c[0x0][0x618] ;  /* 0x0001860000047ab9 */ /* 0x000fc60000000800 */
[----:B------:R-:W-:Y:S02]  /*52b0*/  IMAD.IADD R3, R3, 0x1, R5 ;  /* 0x0000000103037824 */ /* 0x000fe400078e0205 */
[----:B0-----:R-:W-:-:S03]  /*52c0*/  IMAD R18, R23, R20, R18 ;  /* 0x0000001417127224 */ /* 0x001fc600078e0212 */
[--C-:B------:R-:W-:Y:S01]  /*52d0*/  SHF.R.U64 R20, R2, UR4, R3.reuse ;  /* 0x0000000402147c19 */ /* 0x100fe20008001203 */
[----:B---3--:R-:W-:Y:S01]  /*52e0*/  IMAD.MOV R2, RZ, RZ, -R4 ;  /* 0x000000ffff027224 */ /* 0x008fe200078e0a04 */
[----:B------:R-:W-:Y:S01]  /*52f0*/  SHF.R.U32.HI R3, RZ, UR4, R3 ;  /* 0x00000004ff037c19 */ /* 0x000fe20008011603 */
[----:B------:R-:W-:Y:S02]  /*5300*/  ULDC UR4, c[0x0][0x608] ;  /* 0x0001820000047ab9 */ /* 0x000fe40000000800 */
[----:B--2---:R-:W-:Y:S01]  /*5310*/  @P2 IMAD R18, R22, R2, R19 ;  /* 0x0000000216122224 */ /* 0x004fe200078e0213 */
[--C-:B------:R-:W-:Y:S02]  /*5320*/  SHF.R.U64 R22, R20, UR4, R3.reuse ;  /* 0x0000000414167c19 */ /* 0x100fe40008001203 */
[----:B------:R-:W-:Y:S01]  /*5330*/  SHF.R.U32.HI R3, RZ, UR4, R3 ;  /* 0x00000004ff037c19 */ /* 0x000fe20008011603 */
[----:B------:R-:W-:-:S03]  /*5340*/  ULDC UR4, c[0x0][0x658] ;  /* 0x0001960000047ab9 */ /* 0x000fc60000000800 */
[--C-:B------:R-:W-:Y:S02]  /*5350*/  SHF.R.U64 R19, R22, UR4, R3.reuse ;  /* 0x0000000416137c19 */ /* 0x100fe40008001203 */
[----:B------:R-:W-:-:S03]  /*5360*/  SHF.R.U32.HI R21, RZ, UR4, R3 ;  /* 0x00000004ff157c19 */ /* 0x000fc60008011603 */
[----:B------:R-:W-:Y:S02]  /*5370*/  IMAD.MOV.U32 R4, RZ, RZ, R19 ;  /* 0x000000ffff047224 */ /* 0x000fe400078e0013 */
[----:B------:R-:W-:Y:S01]  /*5380*/  IMAD.MOV.U32 R3, RZ, RZ, R21 ;  /* 0x000000ffff037224 */ /* 0x000fe200078e0015 */
[----:B------:R-:W-:Y:S06]  /*5390*/  @!P0 BRA `(.L_x_90) ;  /* 0x00000000002c8947 */ /* 0x000fec0003800000 */
        /* <DEDUP_REMOVED lines=9> */
[----:B------:R-:W-:-:S04]  /*5430*/  IMAD.WIDE.U32.X R2, R21, UR7, R2, P1 ;  /* 0x0000000715027c25 */ /* 0x000fc800088e0402 */
[----:B------:R-:W-:-:S07]  /*5440*/  IMAD.MOV.U32 R4, RZ, RZ, R2 ;  /* 0x000000ffff047224 */ /* 0x000fce00078e0002 */
.L_x_90:
[----:B------:R-:W-:Y:S01]  /*5450*/  ULDC UR4, c[0x0][0x648] ;  /* 0x0001920000047ab9 */ /* 0x000fe20000000800 */
[----:B------:R-:W-:Y:S01]  /*5460*/  LOP3.LUT R2, R22, UR17, RZ, 0xc0, !PT ;  /* 0x0000001116027c12 */ /* 0x000fe2000f8ec0ff */
[----:B------:R-:W-:Y:S01]  /*5470*/  ULDC UR5, c[0x0][0x610] ;  /* 0x0001840000057ab9 */ /* 0x000fe20000000800 */
[----:B------:R-:W-:Y:S01]  /*5480*/  SHF.R.U64 R3, R4, UR4, R3 ;  /* 0x0000000404037c19 */ /* 0x000fe20008001203 */
[----:B------:R-:W-:Y:S01]  /*5490*/  ULDC UR4, c[0x0][0x638] ;  /* 0x00018e0000047ab9 */ /* 0x000fe20000000800 */
[----:B------:R-:W-:-:S03]  /*54a0*/  LOP3.LUT R5, R20, UR16, RZ, 0xc0, !PT ;  /* 0x0000001014057c12 */ /* 0x000fc6000f8ec0ff */
[----:B------:R-:W-:Y:S02]  /*54b0*/  IMAD.MOV R4, RZ, RZ, -R3 ;  /* 0x000000ffff047224 */ /* 0x000fe400078e0a03 */
[----:B------:R-:W-:Y:S02]  /*54c0*/  IMAD R3, R3, UR18, R2 ;  /* 0x0000001203037c24 */ /* 0x000fe4000f8e0202 */
[----:B------:R-:W-:Y:S01]  /*54d0*/  IMAD R2, R4, UR4, R19 ;  /* 0x0000000404027c24 */ /* 0x000fe2000f8e0213 */
[----:B------:R-:W-:Y:S01]  /*54e0*/  ULDC UR4, c[0x0][0x600] ;  /* 0x0001800000047ab9 */ /* 0x000fe20000000800 */
[----:B------:R-:W-:Y:S02]  /*54f0*/  IMAD R19, R3, UR5, R18 ;  /* 0x0000000503137c24 */ /* 0x000fe4000f8e0212 */
[----:B------:R-:W-:Y:S02]  /*5500*/  IMAD R4, R2, UR4, R5 ;  /* 0x0000000402047c24 */ /* 0x000fe4000f8e0205 */
[----:B------:R-:W-:-:S03]  /*5510*/  IMAD.MOV.U32 R3, RZ, RZ, 0x1 ;  /* 0x00000001ff037424 */ /* 0x000fc600078e00ff */
[----:B------:R-:W-:Y:S02]  /*5520*/  SEL R18, R4, R19, !P2 ;  /* 0x0000001304127207 */ /* 0x000fe40005000000 */
[----:B------:R-:W-:Y:S02]  /*5530*/  PRMT R2, R3, 0x7610, R2 ;  /* 0x0000761003027816 */ /* 0x000fe40000000002 */
[----:B------:R-:W-:-:S07]  /*5540*/  SEL R19, R19, R4, !P2 ;  /* 0x0000000413137207 */ /* 0x000fce0005000000 */
.L_x_88:
[----:B------:R-:W-:Y:S05]  /*5550*/  BSYNC B1 ;  /* 0x0000000000017941 */ /* 0x000fea0003800000 */
.L_x_87:
[----:B------:R-:W-:-:S13]  /*5560*/  LOP3.LUT P0, RZ, R2, 0xff, RZ, 0xc0, !PT ;  /* 0x000000ff02ff7812 */ /* 0x000fda000780c0ff */
[----:B------:R-:W-:Y:S05]  /*5570*/  @P0 BRA `(.L_x_91) ;  /* 0xfffffff400340947 */ /* 0x000fea000383ffff */
[----:B------:R-:W-:Y:S05]  /*5580*/  BSYNC B0 ;  /* 0x0000000000007941 */ /* 0x000fea0003800000 */
.L_x_80:
[----:B------:R-:W-:-:S03]  /*5590*/  UMOV UR4, 0xffffffff ;  /* 0xffffffff00047882 */ /* 0x000fc60000000000 */
[----:B------:R-:W-:Y:S05]  /*55a0*/  BRA.DIV UR4, `(.L_x_92) ;  /* 0x0000001a04e07947 */ /* 0x000fea000b800000 */
[----:B------:R-:W-:-:S13]  /*55b0*/  ELECT P0, URZ, PT ;  /* 0x00000000003f782f */ /* 0x000fda0003800000 */
.L_x_147:
[----:B------:R-:W-:Y:S04]  /*55c0*/  BSSY B0, `(.L_x_93) ;  /* 0x000019c000007945 */ /* 0x000fe80003800000 */
[----:B------:R-:W-:Y:S05]  /*55d0*/  @!P0 BRA `(.L_x_94) ;  /* 0x0000001800688947 */ /* 0x000fea0003800000 */
[----:B------:R-:W-:-:S04]  /*55e0*/  LOP3.LUT R0, R0, 0x2, RZ, 0xfc, !PT ;  /* 0x0000000200007812 */ /* 0x000fc800078efcff */
[----:B------:R-:W-:-:S13]  /*55f0*/  ISETP.NE.AND P0, PT, R0, 0x3, PT ;  /* 0x000000030000780c */ /* 0x000fda0003f05270 */
[----:B------:R-:W-:Y:S05]  /*5600*/  @!P0 BRA `(.L_x_95) ;  /* 0x0000000000048947 */ /* 0x000fea0003800000 */
[----:B------:R-:W-:Y:S01]  /*5610*/  BPT.TRAP 0x1 ;  /* 0x000000040000795c */ /* 0x000fe20000300000 */
.L_x_95:
[----:B------:R-:W0:Y:S01]  /*5620*/  S2R R3, SR_CgaCtaId ;  /* 0x0000000000037919 */ /* 0x000e220000008800 */
[----:B------:R-:W-:-:S04]  /*5630*/  MOV R0, 0x400 ;  /* 0x0000040000007802 */ /* 0x000fc80000000f00 */
[----:B0-----:R-:W-:Y:S02]  /*5640*/  LEA R0, R3, R0, 0x18 ;  /* 0x0000000003007211 */ /* 0x001fe400078ec0ff */
[----:B------:R-:W-:-:S03]  /*5650*/  SHF.L.U32 R3, R9, 0x1f, RZ ;  /* 0x0000001f09037819 */ /* 0x000fc600000006ff */
[----:B------:R-:W-:-:S04]  /*5660*/  VIADD R0, R0, 0x168 ;  /* 0x0000016800007836 */ /* 0x000fc80000000000 */
[C---:B------:R-:W-:Y:S02]  /*5670*/  IMAD R6, R15.reuse, 0x8, R0 ;  /* 0x000000080f067824 */ /* 0x040fe400078e0200 */
[----:B------:R-:W-:Y:S02]  /*5680*/  VIADD R15, R15, 0x1 ;  /* 0x000000010f0f7836 */ /* 0x000fe40000000000 */
[----:B------:R-:W0:Y:S03]  /*5690*/  SYNCS.PHASECHK.TRANS64.TRYWAIT P0, [R6+URZ], R3 ;  /* 0x00000003060075a7 */ /* 0x000e26000800017f */
[----:B------:R-:W-:-:S04]  /*56a0*/  ISETP.NE.AND P1, PT, R15, 0x2d, PT ;  /* 0x0000002d0f00780c */ /* 0x000fc80003f25270 */
[----:B------:R-:W-:Y:S02]  /*56b0*/  SEL R2, RZ, 0x1, P1 ;  /* 0x00000001ff027807 */ /* 0x000fe40000800000 */
[----:B------:R-:W-:Y:S02]  /*56c0*/  SEL R15, R15, RZ, P1 ;  /* 0x000000ff0f0f7207 */ /* 0x000fe40000800000 */
[----:B------:R-:W-:-:S03]  /*56d0*/  LOP3.LUT R8, R9, R2, RZ, 0x3c, !PT ;  /* 0x0000000209087212 */ /* 0x000fc600078e3cff */
[----:B------:R-:W-:Y:S01]  /*56e0*/  IMAD R7, R15, 0x8, R0 ;  /* 0x000000080f077824 */ /* 0x000fe200078e0200 */
[----:B------:R-:W-:Y:S01]  /*56f0*/  SHF.L.U32 R4, R8, 0x1f, RZ ;  /* 0x0000001f08047819 */ /* 0x000fe200000006ff */
[----:B0-----:R-:W-:Y:S06]  /*5700*/  @!P0 BRA `(.L_x_96) ;  /* 0x0000001800a88947 */ /* 0x001fec0003800000 */
.L_x_148:
[----:B------:R-:W1:Y:S01]  /*5710*/  SYNCS.PHASECHK.TRANS64.TRYWAIT P0, [R7+URZ], R4 ;  /* 0x00000004070075a7 */ /* 0x000e62000800017f */
[----:B------:R-:W-:-:S05]  /*5720*/  VIADD R2, R15, 0x1 ;  /* 0x000000010f027836 */ /* 0x000fca0000000000 */
[----:B------:R-:W-:-:S04]  /*5730*/  ISETP.NE.AND P1, PT, R2, 0x2d, PT ;  /* 0x0000002d0200780c */ /* 0x000fc80003f25270 */
[----:B0-----:R-:W-:Y:S02]  /*5740*/  SEL R3, RZ, 0x1, P1 ;  /* 0x00000001ff037807 */ /* 0x001fe40000800000 */
[----:B------:R-:W-:Y:S02]  /*5750*/  SEL R9, R2, RZ, P1 ;  /* 0x000000ff02097207 */ /* 0x000fe40000800000 */
[----:B------:R-:W-:-:S03]  /*5760*/  LOP3.LUT R8, R8, R3, RZ, 0x3c, !PT ;  /* 0x0000000308087212 */ /* 0x000fc600078e3cff */
[----:B------:R-:W-:Y:S01]  /*5770*/  IMAD R6, R9, 0x8, R0 ;  /* 0x0000000809067824 */ /* 0x000fe200078e0200 */
[----:B------:R-:W-:Y:S01]  /*5780*/  SHF.L.U32 R5, R8, 0x1f, RZ ;  /* 0x0000001f08057819 */ /* 0x000fe200000006ff */
[----:B-1----:R-:W-:Y:S06]  /*5790*/  @!P0 BRA `(.L_x_97) ;  /* 0x0000001800988947 */ /* 0x002fec0003800000 */
.L_x_149:
[----:B------:R-:W1:Y:S01]  /*57a0*/  SYNCS.PHASECHK.TRANS64.TRYWAIT P0, [R6+URZ], R5 ;  /* 0x00000005060075a7 */ /* 0x000e62000800017f */
[----:B------:R-:W-:-:S05]  /*57b0*/  VIADD R2, R9, 0x1 ;  /* 0x0000000109027836 */ /* 0x000fca0000000000 */
[----:B------:R-:W-:-:S04]  /*57c0*/  ISETP.NE.AND P1, PT, R2, 0x2d, PT ;  /* 0x0000002d0200780c */ /* 0x000fc80003f25270 */
[----:B------:R-:W-:Y:S02]  /*57d0*/  SEL R3, RZ, 0x1, P1 ;  /* 0x00000001ff037807 */ /* 0x000fe40000800000 */
[----:B0-----:R-:W-:Y:S02]  /*57e0*/  SEL R7, R2, RZ, P1 ;  /* 0x000000ff02077207 */ /* 0x001fe40000800000 */
[----:B------:R-:W-:-:S03]  /*57f0*/  LOP3.LUT R8, R8, R3, RZ, 0x3c, !PT ;  /* 0x0000000308087212 */ /* 0x000fc600078e3cff */
[----:B------:R-:W-:Y:S01]  /*5800*/  IMAD R9, R7, 0x8, R0 ;  /* 0x0000000807097824 */ /* 0x000fe200078e0200 */
[----:B------:R-:W-:Y:S01]  /*5810*/  SHF.L.U32 R4, R8, 0x1f, RZ ;  /* 0x0000001f08047819 */ /* 0x000fe200000006ff */
[----:B-1----:R-:W-:Y:S06]  /*5820*/  @!P0 BRA `(.L_x_98) ;  /* 0x0000001800888947 */ /* 0x002fec0003800000 */
.L_x_150:
[----:B------:R-:W1:Y:S01]  /*5830*/  SYNCS.PHASECHK.TRANS64.TRYWAIT P0, [R9+URZ], R4 ;  /* 0x00000004090075a7 */ /* 0x000e62000800017f */
[----:B------:R-:W-:-:S05]  /*5840*/  VIADD R2, R7, 0x1 ;  /* 0x0000000107027836 */ /* 0x000fca0000000000 */
[----:B------:R-:W-:-:S04]  /*5850*/  ISETP.NE.AND P1, PT, R2, 0x2d, PT ;  /* 0x0000002d0200780c */ /* 0x000fc80003f25270 */
[----:B------:R-:W-:Y:S02]  /*5860*/  SEL R3, RZ, 0x1, P1 ;  /* 0x00000001ff037807 */ /* 0x000fe40000800000 */
[----:B------:R-:W-:Y:S02]  /*5870*/  SEL R7, R2, RZ, P1 ;  /* 0x000000ff02077207 */ /* 0x000fe40000800000 */
[----:B------:R-:W-:-:S03]  /*5880*/  LOP3.LUT R8, R8, R3, RZ, 0x3c, !PT ;  /* 0x0000000308087212 */ /* 0x000fc600078e3cff */
[----:B0-----:R-:W-:Y:S01]  /*5890*/  IMAD R6, R7, 0x8, R0 ;  /* 0x0000000807067824 */ /* 0x001fe200078e0200 */
[----:B------:R-:W-:Y:S01]  /*58a0*/  SHF.L.U32 R5, R8, 0x1f, RZ ;  /* 0x0000001f08057819 */ /* 0x000fe200000006ff */
[----:B-1----:R-:W-:Y:S06]  /*58b0*/  @!P0 BRA `(.L_x_99) ;  /* 0x0000001800788947 */ /* 0x002fec0003800000 */
.L_x_151:
        /* <DEDUP_REMOVED lines=9> */
.L_x_152:
        /* <DEDUP_REMOVED lines=9> */
.L_x_153:
        /* <DEDUP_REMOVED lines=9> */
.L_x_154:
        /* <DEDUP_REMOVED lines=9> */
.L_x_155:
        /* <DEDUP_REMOVED lines=9> */
.L_x_156:
        /* <DEDUP_REMOVED lines=9> */
.L_x_157:
        /* <DEDUP_REMOVED lines=9> */
.L_x_158:
        /* <DEDUP_REMOVED lines=9> */
.L_x_159:
        /* <DEDUP_REMOVED lines=9> */
.L_x_160:
        /* <DEDUP_REMOVED lines=9> */
.L_x_161:
        /* <DEDUP_REMOVED lines=9> */
.L_x_162:
        /* <DEDUP_REMOVED lines=9> */
.L_x_163:
        /* <DEDUP_REMOVED lines=9> */
.L_x_164:
        /* <DEDUP_REMOVED lines=9> */
.L_x_165:
        /* <DEDUP_REMOVED lines=9> */
.L_x_166:
        /* <DEDUP_REMOVED lines=9> */
.L_x_167:
        /* <DEDUP_REMOVED lines=9> */
.L_x_168:
        /* <DEDUP_REMOVED lines=9> */
.L_x_169:
        /* <DEDUP_REMOVED lines=9> */
.L_x_170:
        /* <DEDUP_REMOVED lines=9> */
.L_x_171:
        /* <DEDUP_REMOVED lines=9> */
.L_x_172:
        /* <DEDUP_REMOVED lines=9> */
.L_x_173:
        /* <DEDUP_REMOVED lines=9> */
.L_x_174:
        /* <DEDUP_REMOVED lines=9> */
.L_x_175:
        /* <DEDUP_REMOVED lines=9> */
.L_x_176:
        /* <DEDUP_REMOVED lines=9> */
.L_x_177:
        /* <DEDUP_REMOVED lines=9> */
.L_x_178:
        /* <DEDUP_REMOVED lines=9> */
.L_x_179:
        /* <DEDUP_REMOVED lines=9> */
.L_x_180:
        /* <DEDUP_REMOVED lines=9> */
.L_x_181:
        /* <DEDUP_REMOVED lines=9> */
.L_x_182:
        /* <DEDUP_REMOVED lines=9> */
.L_x_183:
        /* <DEDUP_REMOVED lines=9> */
.L_x_184:
        /* <DEDUP_REMOVED lines=9> */
.L_x_185:
        /* <DEDUP_REMOVED lines=9> */
.L_x_186:
        /* <DEDUP_REMOVED lines=9> */
.L_x_187:
        /* <DEDUP_REMOVED lines=9> */
.L_x_188:
[----:B------:R-:W1:Y:S01]  /*6d90*/  SYNCS.PHASECHK.TRANS64.TRYWAIT P0, [R9+URZ], R4 ;  /* 0x00000004090075a7 */ /* 0x000e62000800017f */
[----:B------:R-:W-:-:S05]  /*6da0*/  VIADD R2, R7, 0x1 ;  /* 0x0000000107027836 */ /* 0x000fca0000000000 */
[----:B------:R-:W-:-:S04]  /*6db0*/  ISETP.NE.AND P1, PT, R2, 0x2d, PT ;  /* 0x0000002d0200780c */ /* 0x000fc80003f25270 */
[----:B------:R-:W-:Y:S02]  /*6dc0*/  SEL R3, RZ, 0x1, P1 ;  /* 0x00000001ff037807 */ /* 0x000fe40000800000 */
[----:B------:R-:W-:Y:S02]  /*6dd0*/  SEL R7, R2, RZ, P1 ;  /* 0x000000ff02077207 */ /* 0x000fe40000800000 */
[----:B------:R-:W-:-:S03]  /*6de0*/  LOP3.LUT R8, R8, R3, RZ, 0x3c, !PT ;  /* 0x0000000308087212 */ /* 0x000fc600078e3cff */
[----:B------:R-:W-:Y:S01]  /*6df0*/  IMAD R10, R7, 0x8, R0 ;  /* 0x00000008070a7824 */ /* 0x000fe200078e0200 */
[----:B0-----:R-:W-:Y:S01]  /*6e00*/  SHF.L.U32 R5, R8, 0x1f, RZ ;  /* 0x0000001f08057819 */ /* 0x001fe200000006ff */
[----:B-1----:R-:W-:Y:S06]  /*6e10*/  @!P0 BRA `(.L_x_137) ;  /* 0x0000001000188947 */ /* 0x002fec0003800000 */
.L_x_189:
[----:B------:R-:W1:Y:S01]  /*6e20*/  SYNCS.PHASECHK.TRANS64.TRYWAIT P0, [R10+URZ], R5 ;  /* 0x000000050a0075a7 */ /* 0x000e62000800017f */
[----:B------:R-:W-:-:S05]  /*6e30*/  VIADD R2, R7, 0x1 ;  /* 0x0000000107027836 */ /* 0x000fca0000000000 */
[----:B------:R-:W-:-:S04]  /*6e40*/  ISETP.NE.AND P1, PT, R2, 0x2d, PT ;  /* 0x0000002d0200780c */ /* 0x000fc80003f25270 */
[----:B------:R-:W-:Y:S02]  /*6e50*/  SEL R3, RZ, 0x1, P1 ;  /* 0x00000001ff037807 */ /* 0x000fe40000800000 */
[----:B------:R-:W-:Y:S02]  /*6e60*/  SEL R7, R2, RZ, P1 ;  /* 0x000000ff02077207 */ /* 0x000fe40000800000 */
[----:B0-----:R-:W-:-:S03]  /*6e70*/  LOP3.LUT R9, R8, R3, RZ, 0x3c, !PT ;  /* 0x0000000308097212 */ /* 0x001fc600078e3cff */
[----:B------:R-:W-:Y:S01]  /*6e80*/  IMAD R11, R7, 0x8, R0 ;  /* 0x00000008070b7824 */ /* 0x000fe200078e0200 */
[----:B------:R-:W-:Y:S01]  /*6e90*/  SHF.L.U32 R6, R9, 0x1f, RZ ;  /* 0x0000001f09067819 */ /* 0x000fe200000006ff */
[----:B-1----:R-:W-:Y:S06]  /*6ea0*/  @!P0 BRA `(.L_x_138) ;  /* 0x0000001000088947 */ /* 0x002fec0003800000 */
.L_x_190:
[----:B------:R-:W1:Y:S01]  /*6eb0*/  SYNCS.PHASECHK.TRANS64.TRYWAIT P0, [R11+URZ], R6 ;  /* 0x000000060b0075a7 */ /* 0x000e62000800017f */
[----:B------:R-:W-:-:S05]  /*6ec0*/  VIADD R2, R7, 0x1 ;  /* 0x0000000107027836 */ /* 0x000fca0000000000 */
[----:B------:R-:W-:-:S04]  /*6ed0*/  ISETP.NE.AND P1, PT, R2, 0x2d, PT ;  /* 0x0000002d0200780c */ /* 0x000fc80003f25270 */
[----:B------:R-:W-:Y:S02]  /*6ee0*/  SEL R4, RZ, 0x1, P1 ;  /* 0x00000001ff047807 */ /* 0x000fe40000800000 */
[----:B------:R-:W-:Y:S02]  /*6ef0*/  SEL R3, R2, RZ, P1 ;  /* 0x000000ff02037207 */ /* 0x000fe40000800000 */
[----:B------:R-:W-:Y:S01]  /*6f00*/  LOP3.LUT R4, R9, R4, RZ, 0x3c, !PT ;  /* 0x0000000409047212 */ /* 0x000fe200078e3cff */
[----:B-1----:R-:W-:Y:S06]  /*6f10*/  @!P0 BRA `(.L_x_139) ;  /* 0x0000001000008947 */ /* 0x002fec0003800000 */
.L_x_191:
[----:B------:R-:W-:Y:S01]  /*6f20*/  IMAD R3, R3, 0x8, R0 ;  /* 0x0000000803037824 */ /* 0x000fe200078e0200 */
[----:B------:R-:W-:-:S07]  /*6f30*/  SHF.L.U32 R0, R4, 0x1f, RZ ;  /* 0x0000001f04007819 */ /* 0x000fce00000006ff */
.L_x_140:
[----:B--2---:R2:W3:Y:S02]  /*6f40*/  SYNCS.PHASECHK.TRANS64.TRYWAIT P0, [R3+URZ], R0 ;  /* 0x00000000030075a7 */ /* 0x0044e4000800017f */
[----:B---3--:R-:W-:Y:S05]  /*6f50*/  @!P0 NANOSLEEP.SYNCS 0x989680 ;  /* 0x009896800000895d */ /* 0x008fea0003900000 */
[----:B------:R-:W3:Y:S02]  /*6f60*/  @!P0 SYNCS.PHASECHK.TRANS64 P0, [R3+URZ], R0 ;  /* 0x00000000030085a7 */ /* 0x000ee4000800007f */
[----:B---3--:R-:W-:Y:S05]  /*6f70*/  @!P0 BRA `(.L_x_140) ;  /* 0xfffffffc00f08947 */ /* 0x008fea000383ffff */
.L_x_94:
[----:B------:R-:W-:Y:S05]  /*6f80*/  BSYNC B0 ;  /* 0x0000000000007941 */ /* 0x000fea0003800000 */
.L_x_93:
[----:B------:R-:W-:Y:S05]  /*6f90*/  EXIT ;  /* 0x000000000000794d */ /* 0x000fea0003800000 */
.L_x_22:
[----:B-1----:R-:W-:-:S04]  /*6fa0*/  IMAD.U32 R11, RZ, RZ, UR6 ;  /* 0x00000006ff0b7e24 */ /* 0x002fc8000f8e00ff */
[----:B------:R1:W3:Y:S03]  /*6fb0*/  SYNCS.PHASECHK.TRANS64.TRYWAIT P0, [R11+URZ], R10 ;  /* 0x0000000a0b0075a7 */ /* 0x0002e6000800017f */
[----:B---3--:R-:W-:Y:S05]  /*6fc0*/  @!P0 NANOSLEEP.SYNCS 0x989680 ;  /* 0x009896800000895d */ /* 0x008fea0003900000 */
[----:B------:R-:W3:Y:S02]  /*6fd0*/  @!P0 SYNCS.PHASECHK.TRANS64 P0, [R11+URZ], R10 ;  /* 0x0000000a0b0085a7 */ /* 0x000ee4000800007f */
[----:B---3--:R-:W-:Y:S05]  /*6fe0*/  @!P0 BRA `(.L_x_22) ;  /* 0xfffffffc00ec8947 */ /* 0x008fea000383ffff */
[----:B------:R-:W-:Y:S05]  /*6ff0*/  BRA `(.L_x_21) ;  /* 0xffffffac00347947 */ /* 0x000fea000383ffff */
.L_x_28:
[----:B-1----:R-:W-:-:S04]  /*7000*/  IMAD.U32 R13, RZ, RZ, UR16 ;  /* 0x00000010ff0d7e24 */ /* 0x002fc8000f8e00ff */
[----:B------:R1:W3:Y:S03]  /*7010*/  SYNCS.PHASECHK.TRANS64.TRYWAIT P0, [R13+URZ], R12 ;  /* 0x0000000c0d0075a7 */ /* 0x0002e6000800017f */
[----:B---3--:R-:W-:Y:S05]  /*7020*/  @!P0 NANOSLEEP.SYNCS 0x989680 ;  /* 0x009896800000895d */ /* 0x008fea0003900000 */
[----:B------:R-:W3:Y:S02]  /*7030*/  @!P0 SYNCS.PHASECHK.TRANS64 P0, [R13+URZ], R12 ;  /* 0x0000000c0d0085a7 */ /* 0x000ee4000800007f */
[----:B---3--:R-:W-:Y:S05]  /*7040*/  @!P0 BRA `(.L_x_28) ;  /* 0xfffffffc00ec8947 */ /* 0x008fea000383ffff */
[----:B------:R-:W-:Y:S05]  /*7050*/  BRA `(.L_x_27) ;  /* 0xffffffb000387947 */ /* 0x000fea000383ffff */
.L_x_81:
[----:B------:R-:W-:Y:S01]  /*7060*/  BSSY B1, `(.L_x_141) ;  /* 0x0000006000017945 */ /* 0x000fe20003800000 */
[----:B------:R-:W-:-:S07]  /*7070*/  IMAD.MOV.U32 R2, RZ, RZ, -0x1 ;  /* 0xffffffffff027424 */ /* 0x000fce00078e00ff */
[----:B------:R-:W-:Y:S05]  /*7080*/  WARPSYNC.COLLECTIVE R2, `(.L_x_142) ;  /* 0x00000000020c7348 */ /* 0x000fea0003c00000 */
[----:B------:R-:W-:Y:S02]  /*7090*/  ELECT P0, UR62, PT ;  /* 0x00000000003e782f */ /* 0x000fe40003800000 */
[----:B------:R-:W-:Y:S01]  /*70a0*/  MOV R2, UR62 ;  /* 0x0000003e00027c02 */ /* 0x000fe20008000f00 */
[----:B------:R-:W-:Y:S10]  /*70b0*/  ENDCOLLECTIVE ;  /* 0x000000000000791b */ /* 0x000ff40003800000 */
.L_x_142:
[----:B------:R-:W-:Y:S05]  /*70c0*/  BSYNC B1 ;  /* 0x0000000000017941 */ /* 0x000fea0003800000 */
.L_x_141:
[----:B------:R-:W-:Y:S05]  /*70d0*/  BRA `(.L_x_143) ;  /* 0xffffffd800687947 */ /* 0x000fea000383ffff */
.L_x_84:
[----:B0-----:R0:W1:Y:S02]  /*70e0*/  SYNCS.PHASECHK.TRANS64.TRYWAIT P0, [R21+URZ+0x168], R4 ;  /* 0x00016804150075a7 */ /* 0x001064000800017f */
[----:B-1----:R-:W-:Y:S05]  /*70f0*/  @!P0 NANOSLEEP.SYNCS 0x989680 ;  /* 0x009896800000895d */ /* 0x002fea0003900000 */
[----:B------:R-:W1:Y:S02]  /*7100*/  @!P0 SYNCS.PHASECHK.TRANS64 P0, [R21+URZ+0x168], R4 ;  /* 0x00016804150085a7 */ /* 0x000e64000800007f */
[----:B-1----:R-:W-:Y:S05]  /*7110*/  @!P0 BRA `(.L_x_84) ;  /* 0xfffffffc00f08947 */ /* 0x002fea000383ffff */
[----:B------:R-:W-:Y:S05]  /*7120*/  BRA `(.L_x_144) ;  /* 0xffffffd800a07947 */ /* 0x000fea000383ffff */
.L_x_92:
[----:B------:R-:W-:Y:S01]  /*7130*/  BSSY B0, `(.L_x_145) ;  /* 0x0000006000007945 */ /* 0x000fe20003800000 */
[----:B------:R-:W-:-:S07]  /*7140*/  IMAD.MOV.U32 R2, RZ, RZ, -0x1 ;  /* 0xffffffffff027424 */ /* 0x000fce00078e00ff */
[----:B------:R-:W-:Y:S05]  /*7150*/  WARPSYNC.COLLECTIVE R2, `(.L_x_146) ;  /* 0x00000000020c7348 */ /* 0x000fea0003c00000 */
[----:B------:R-:W-:Y:S02]  /*7160*/  ELECT P0, UR62, PT ;  /* 0x00000000003e782f */ /* 0x000fe40003800000 */
[----:B------:R-:W-:Y:S01]  /*7170*/  MOV R2, UR62 ;  /* 0x0000003e00027c02 */ /* 0x000fe20008000f00 */
[----:B------:R-:W-:Y:S10]  /*7180*/  ENDCOLLECTIVE ;  /* 0x000000000000791b */ /* 0x000ff40003800000 */
.L_x_146:
[----:B------:R-:W-:Y:S05]  /*7190*/  BSYNC B0 ;  /* 0x0000000000007941 */ /* 0x000fea0003800000 */
.L_x_145:
[----:B------:R-:W-:Y:S05]  /*71a0*/  BRA `(.L_x_147) ;  /* 0xffffffe400047947 */ /* 0x000fea000383ffff */
.L_x_96:
[----:B0-----:R0:W1:Y:S02]  /*71b0*/  SYNCS.PHASECHK.TRANS64.TRYWAIT P0, [R6+URZ], R3 ;  /* 0x00000003060075a7 */ /* 0x001064000800017f */
[----:B-1----:R-:W-:Y:S05]  /*71c0*/  @!P0 NANOSLEEP.SYNCS 0x989680 ;  /* 0x009896800000895d */ /* 0x002fea0003900000 */
[----:B------:R-:W1:Y:S02]  /*71d0*/  @!P0 SYNCS.PHASECHK.TRANS64 P0, [R6+URZ], R3 ;  /* 0x00000003060085a7 */ /* 0x000e64000800007f */
[----:B-1----:R-:W-:Y:S05]  /*71e0*/  @!P0 BRA `(.L_x_96) ;  /* 0xfffffffc00f08947 */ /* 0x002fea000383ffff */
[----:B------:R-:W-:Y:S05]  /*71f0*/  BRA `(.L_x_148) ;  /* 0xffffffe400447947 */ /* 0x000fea000383ffff */
.L_x_97:
[----:B0-----:R0:W1:Y:S02]  /*7200*/  SYNCS.PHASECHK.TRANS64.TRYWAIT P0, [R7+URZ], R4 ;  /* 0x00000004070075a7 */ /* 0x001064000800017f */
[----:B-1----:R-:W-:Y:S05]  /*7210*/  @!P0 NANOSLEEP.SYNCS 0x989680 ;  /* 0x009896800000895d */ /* 0x002fea0003900000 */
[----:B------:R-:W1:Y:S02]  /*7220*/  @!P0 SYNCS.PHASECHK.TRANS64 P0, [R7+URZ], R4 ;  /* 0x00000004070085a7 */ /* 0x000e64000800007f */
[----:B-1----:R-:W-:Y:S05]  /*7230*/  @!P0 BRA `(.L_x_97) ;  /* 0xfffffffc00f08947 */ /* 0x002fea000383ffff */
[----:B------:R-:W-:Y:S05]  /*7240*/  BRA `(.L_x_149) ;  /* 0xffffffe400547947 */ /* 0x000fea000383ffff */
.L_x_98:
[----:B0-----:R0:W1:Y:S02]  /*7250*/  SYNCS.PHASECHK.TRANS64.TRYWAIT P0, [R6+URZ], R5 ;  /* 0x00000005060075a7 */ /* 0x001064000800017f */
[----:B-1----:R-:W-:Y:S05]  /*7260*/  @!P0 NANOSLEEP.SYNCS 0x989680 ;  /* 0x009896800000895d */ /* 0x002fea0003900000 */
[----:B------:R-:W1:Y:S02]  /*7270*/  @!P0 SYNCS.PHASECHK.TRANS64 P0, [R6+URZ], R5 ;  /* 0x00000005060085a7 */ /* 0x000e64000800007f */
[----:B-1----:R-:W-:Y:S05]  /*7280*/  @!P0 BRA `(.L_x_98) ;  /* 0xfffffffc00f08947 */ /* 0x002fea000383ffff */
[----:B------:R-:W-:Y:S05]  /*7290*/  BRA `(.L_x_150) ;  /* 0xffffffe400647947 */ /* 0x000fea000383ffff */
.L_x_99:
[----:B0-----:R0:W1:Y:S02]  /*72a0*/  SYNCS.PHASECHK.TRANS64.TRYWAIT P0, [R9+URZ], R4 ;  /* 0x00000004090075a7 */ /* 0x001064000800017f */
[----:B-1----:R-:W-:Y:S05]  /*72b0*/  @!P0 NANOSLEEP.SYNCS 0x989680 ;  /* 0x009896800000895d */ /* 0x002fea0003900000 */
[----:B------:R-:W1:Y:S02]  /*72c0*/  @!P0 SYNCS.PHASECHK.TRANS64 P0, [R9+URZ], R4 ;  /* 0x00000004090085a7 */ /* 0x000e64000800007f */
[----:B-1----:R-:W-:Y:S05]  /*72d0*/  @!P0 BRA `(.L_x_99) ;  /* 0xfffffffc00f08947 */ /* 0x002fea000383ffff */
[----:B------:R-:W-:Y:S05]  /*72e0*/  BRA `(.L_x_151) ;  /* 0xffffffe400747947 */ /* 0x000fea000383ffff */
.L_x_100:
[----:B0-----:R0:W1:Y:S02]  /*72f0*/  SYNCS.PHASECHK.TRANS64.TRYWAIT P0, [R6+URZ], R5 ;  /* 0x00000005060075a7 */ /* 0x001064000800017f */
[----:B-1----:R-:W-:Y:S05]  /*7300*/  @!P0 NANOSLEEP.SYNCS 0x989680 ;  /* 0x009896800000895d */ /* 0x002fea0003900000 */
[----:B------:R-:W1:Y:S02]  /*7310*/  @!P0 SYNCS.PHASECHK.TRANS64 P0, [R6+URZ], R5 ;  /* 0x00000005060085a7 */ /* 0x000e64000800007f */
[----:B-1----:R-:W-:Y:S05]  /*7320*/  @!P0 BRA `(.L_x_100) ;  /* 0xfffffffc00f08947 */ /* 0x002fea000383ffff */
[----:B------:R-:W-:Y:S05]  /*7330*/  BRA `(.L_x_152) ;  /* 0xffffffe400847947 */ /* 0x000fea000383ffff */
.L_x_101:
[----:B0-----:R0:W1:Y:S02]  /*7340*/  SYNCS.PHASECHK.TRANS64.TRYWAIT P0, [R9+URZ], R4 ;  /* 0x00000004090075a7 */ /* 0x001064000800017f */
[----:B-1----:R-:W-:Y:S05]  /*7350*/  @!P0 NANOSLEEP.SYNCS 0x989680 ;  /* 0x009896800000895d */ /* 0x002fea0003900000 */
[----:B------:R-:W1:Y:S02]  /*7360*/  @!P0 SYNCS.PHASECHK.TRANS64 P0, [R9+URZ], R4 ;  /* 0x00000004090085a7 */ /* 0x000e64000800007f */
[----:B-1----:R-:W-:Y:S05]  /*7370*/  @!P0 BRA `(.L_x_101) ;  /* 0xfffffffc00f08947 */ /* 0x002fea000383ffff */
[----:B------:R-:W-:Y:S05]  /*7380*/  BRA `(.L_x_153) ;  /* 0xffffffe400947947 */ /* 0x000fea000383ffff */
.L_x_102:
[----:B0-----:R0:W1:Y:S02]  /*7390*/  SYNCS.PHASECHK.TRANS64.TRYWAIT P0, [R6+URZ], R5 ;  /* 0x00000005060075a7 */ /* 0x001064000800017f */
[----:B-1----:R-:W-:Y:S05]  /*73a0*/  @!P0 NANOSLEEP.SYNCS 0x989680 ;  /* 0x009896800000895d */ /* 0x002fea0003900000 */
[----:B------:R-:W1:Y:S02]  /*73b0*/  @!P0 SYNCS.PHASECHK.TRANS64 P0, [R6+URZ], R5 ;  /* 0x00000005060085a7 */ /* 0x000e64000800007f */
[----:B-1----:R-:W-:Y:S05]  /*73c0*/  @!P0 BRA `(.L_x_102) ;  /* 0xfffffffc00f08947 */ /* 0x002fea000383ffff */
[----:B------:R-:W-:Y:S05]  /*73d0*/  BRA `(.L_x_154) ;  /* 0xffffffe400a47947 */ /* 0x000fea000383ffff */
.L_x_103:
[----:B0-----:R0:W1:Y:S02]  /*73e0*/  SYNCS.PHASECHK.TRANS64.TRYWAIT P0, [R9+URZ], R4 ;  /* 0x00000004090075a7 */ /* 0x001064000800017f */
[----:B-1----:R-:W-:Y:S05]  /*73f0*/  @!P0 NANOSLEEP.SYNCS 0x989680 ;  /* 0x009896800000895d */ /* 0x002fea0003900000 */
[----:B------:R-:W1:Y:S02]  /*7400*/  @!P0 SYNCS.PHASECHK.TRANS64 P0, [R9+URZ], R4 ;  /* 0x00000004090085a7 */ /* 0x000e64000800007f */
[----:B-1----:R-:W-:Y:S05]  /*7410*/  @!P0 BRA `(.L_x_103) ;  /* 0xfffffffc00f08947 */ /* 0x002fea000383ffff */
[----:B------:R-:W-:Y:S05]  /*7420*/  BRA `(.L_x_155) ;  /* 0xffffffe400b47947 */ /* 0x000fea000383ffff */
.L_x_104:
[----:B0-----:R0:W1:Y:S02]  /*7430*/  SYNCS.PHASECHK.TRANS64.TRYWAIT P0, [R6+URZ], R5 ;  /* 0x00000005060075a7 */ /* 0x001064000800017f */
[----:B-1----:R-:W-:Y:S05]  /*7440*/  @!P0 NANOSLEEP.SYNCS 0x989680 ;  /* 0x009896800000895d */ /* 0x002fea0003900000 */
[----:B------:R-:W1:Y:S02]  /*7450*/  @!P0 SYNCS.PHASECHK.TRANS64 P0, [R6+URZ], R5 ;  /* 0x00000005060085a7 */ /* 0x000e64000800007f */
[----:B-1----:R-:W-:Y:S05]  /*7460*/  @!P0 BRA `(.L_x_104) ;  /* 0xfffffffc00f08947 */ /* 0x002fea000383ffff */
[----:B------:R-:W-:Y:S05]  /*7470*/  BRA `(.L_x_156) ;  /* 0xffffffe400c47947 */ /* 0x000fea000383ffff */
.L_x_105:
[----:B0-----:R0:W1:Y:S02]  /*7480*/  SYNCS.PHASECHK.TRANS64.TRYWAIT P0, [R9+URZ], R4 ;  /* 0x00000004090075a7 */ /* 0x001064000800017f */
[----:B-1----:R-:W-:Y:S05]  /*7490*/  @!P0 NANOSLEEP.SYNCS 0x989680 ;  /* 0x009896800000895d */ /* 0x002fea0003900000 */
[----:B------:R-:W1:Y:S02]  /*74a0*/  @!P0 SYNCS.PHASECHK.TRANS64 P0, [R9+URZ], R4 ;  /* 0x00000004090085a7 */ /* 0x000e64000800007f */
[----:B-1----:R-:W-:Y:S05]  /*74b0*/  @!P0 BRA `(.L_x_105) ;  /* 0xfffffffc00f08947 */ /* 0x002fea000383ffff */
[----:B------:R-:W-:Y:S05]  /*74c0*/  BRA `(.L_x_157) ;  /* 0xffffffe400d47947 */ /* 0x000fea000383ffff */
.L_x_106:
[----:B0-----:R0:W1:Y:S02]  /*74d0*/  SYNCS.PHASECHK.TRANS64.TRYWAIT P0, [R6+URZ], R5 ;  /* 0x00000005060075a7 */ /* 0x001064000800017f */
[----:B-1----:R-:W-:Y:S05]  /*74e0*/  @!P0 NANOSLEEP.SYNCS 0x989680 ;  /* 0x009896800000895d */ /* 0x002fea0003900000 */
[----:B------:R-:W1:Y:S02]  /*74f0*/  @!P0 SYNCS.PHASECHK.TRANS64 P0, [R6+URZ], R5 ;  /* 0x00000005060085a7 */ /* 0x000e64000800007f */
[----:B-1----:R-:W-:Y:S05]  /*7500*/  @!P0 BRA `(.L_x_106) ;  /* 0xfffffffc00f08947 */ /* 0x002fea000383ffff */
[----:B------:R-:W-:Y:S05]  /*7510*/  BRA `(.L_x_158) ;  /* 0xffffffe400e47947 */ /* 0x000fea000383ffff */
.L_x_107:
[----:B0-----:R0:W1:Y:S02]  /*7520*/  SYNCS.PHASECHK.TRANS64.TRYWAIT P0, [R9+URZ], R4 ;  /* 0x00000004090075a7 */ /* 0x001064000800017f */
[----:B-1----:R-:W-:Y:S05]  /*7530*/  @!P0 NANOSLEEP.SYNCS 0x989680 ;  /* 0x009896800000895d */ /* 0x002fea0003900000 */
[----:B------:R-:W1:Y:S02]  /*7540*/  @!P0 SYNCS.PHASECHK.TRANS64 P0, [R9+URZ], R4 ;  /* 0x00000004090085a7 */ /* 0x000e64000800007f */
[----:B-1----:R-:W-:Y:S05]  /*7550*/  @!P0 BRA `(.L_x_107) ;  /* 0xfffffffc00f08947 */ /* 0x002fea000383ffff */
[----:B------:R-:W-:Y:S05]  /*7560*/  BRA `(.L_x_159) ;  /* 0xffffffe400f47947 */ /* 0x000fea000383ffff */
.L_x_108:
[----:B0-----:R0:W1:Y:S02]  /*7570*/  SYNCS.PHASECHK.TRANS64.TRYWAIT P0, [R6+URZ], R5 ;  /* 0x00000005060075a7 */ /* 0x001064000800017f */
[----:B-1----:R-:W-:Y:S05]  /*7580*/  @!P0 NANOSLEEP.SYNCS 0x989680 ;  /* 0x009896800000895d */ /* 0x002fea0003900000 */
[----:B------:R-:W1:Y:S02]  /*7590*/  @!P0 SYNCS.PHASECHK.TRANS64 P0, [R6+URZ], R5 ;  /* 0x00000005060085a7 */ /* 0x000e64000800007f */
[----:B-1----:R-:W-:Y:S05]  /*75a0*/  @!P0 BRA `(.L_x_108) ;  /* 0xfffffffc00f08947 */ /* 0x002fea000383ffff */
[----:B------:R-:W-:Y:S05]  /*75b0*/  BRA `(.L_x_160) ;  /* 0xffffffe800047947 */ /* 0x000fea000383ffff */
.L_x_109:
[----:B0-----:R0:W1:Y:S02]  /*75c0*/  SYNCS.PHASECHK.TRANS64.TRYWAIT P0, [R9+URZ], R4 ;  /* 0x00000004090075a7 */ /* 0x001064000800017f */
[----:B-1----:R-:W-:Y:S05]  /*75d0*/  @!P0 NANOSLEEP.SYNCS 0x989680 ;  /* 0x009896800000895d */ /* 0x002fea0003900000 */
[----:B------:R-:W1:Y:S02]  /*75e0*/  @!P0 SYNCS.PHASECHK.TRANS64 P0, [R9+URZ], R4 ;  /* 0x00000004090085a7 */ /* 0x000e64000800007f */
[----:B-1----:R-:W-:Y:S05]  /*75f0*/  @!P0 BRA `(.L_x_109) ;  /* 0xfffffffc00f08947 */ /* 0x002fea000383ffff */
[----:B------:R-:W-:Y:S05]  /*7600*/  BRA `(.L_x_161) ;  /* 0xffffffe800147947 */ /* 0x000fea000383ffff */
.L_x_110:
[----:B0-----:R0:W1:Y:S02]  /*7610*/  SYNCS.PHASECHK.TRANS64.TRYWAIT P0, [R6+URZ], R5 ;  /* 0x00000005060075a7 */ /* 0x001064000800017f */
[----:B-1----:R-:W-:Y:S05]  /*7620*/  @!P0 NANOSLEEP.SYNCS 0x989680 ;  /* 0x009896800000895d */ /* 0x002fea0003900000 */
[----:B------:R-:W1:Y:S02]  /*7630*/  @!P0 SYNCS.PHASECHK.TRANS64 P0, [R6+URZ], R5 ;  /* 0x00000005060085a7 */ /* 0x000e64000800007f */
[----:B-1----:R-:W-:Y:S05]  /*7640*/  @!P0 BRA `(.L_x_110) ;  /* 0xfffffffc00f08947 */ /* 0x002fea000383ffff */
[----:B------:R-:W-:Y:S05]  /*7650*/  BRA `(.L_x_162) ;  /* 0xffffffe800247947 */ /* 0x000fea000383ffff */
.L_x_111:
[----:B0-----:R0:W1:Y:S02]  /*7660*/  SYNCS.PHASECHK.TRANS64.TRYWAIT P0, [R9+URZ], R4 ;  /* 0x00000004090075a7 */ /* 0x001064000800017f */
[----:B-1----:R-:W-:Y:S05]  /*7670*/  @!P0 NANOSLEEP.SYNCS 0x989680 ;  /* 0x009896800000895d */ /* 0x002fea0003900000 */
[----:B------:R-:W1:Y:S02]  /*7680*/  @!P0 SYNCS.PHASECHK.TRANS64 P0, [R9+URZ], R4 ;  /* 0x00000004090085a7 */ /* 0x000e64000800007f */
[----:B-1----:R-:W-:Y:S05]  /*7690*/  @!P0 BRA `(.L_x_111) ;  /* 0xfffffffc00f08947 */ /* 0x002fea000383ffff */
[----:B------:R-:W-:Y:S05]  /*76a0*/  BRA `(.L_x_163) ;  /* 0xffffffe800347947 */ /* 0x000fea000383ffff */
.L_x_112:
[----:B0-----:R0:W1:Y:S02]  /*76b0*/  SYNCS.PHASECHK.TRANS64.TRYWAIT P0, [R6+URZ], R5 ;  /* 0x00000005060075a7 */ /* 0x001064000800017f */
[----:B-1----:R-:W-:Y:S05]  /*76c0*/  @!P0 NANOSLEEP.SYNCS 0x989680 ;  /* 0x009896800000895d */ /* 0x002fea0003900000 */
[----:B------:R-:W1:Y:S02]  /*76d0*/  @!P0 SYNCS.PHASECHK.TRANS64 P0, [R6+URZ], R5 ;  /* 0x00000005060085a7 */ /* 0x000e64000800007f */
[----:B-1----:R-:W-:Y:S05]  /*76e0*/  @!P0 BRA `(.L_x_112) ;  /* 0xfffffffc00f08947 */ /* 0x002fea000383ffff */
[----:B------:R-:W-:Y:S05]  /*76f0*/  BRA `(.L_x_164) ;  /* 0xffffffe800447947 */ /* 0x000fea000383ffff */
.L_x_113:
[----:B0-----:R0:W1:Y:S02]  /*7700*/  SYNCS.PHASECHK.TRANS64.TRYWAIT P0, [R9+URZ], R4 ;  /* 0x00000004090075a7 */ /* 0x001064000800017f */
[----:B-1----:R-:W-:Y:S05]  /*7710*/  @!P0 NANOSLEEP.SYNCS 0x989680 ;  /* 0x009896800000895d */ /* 0x002fea0003900000 */
[----:B------:R-:W1:Y:S02]  /*7720*/  @!P0 SYNCS.PHASECHK.TRANS64 P0, [R9+URZ], R4 ;  /* 0x00000004090085a7 */ /* 0x000e64000800007f */
[----:B-1----:R-:W-:Y:S05]  /*7730*/  @!P0 BRA `(.L_x_113) ;  /* 0xfffffffc00f08947 */ /* 0x002fea000383ffff */
[----:B------:R-:W-:Y:S05]  /*7740*/  BRA `(.L_x_165) ;  /* 0xffffffe800547947 */ /* 0x000fea000383ffff */
.L_x_114:
[----:B0-----:R0:W1:Y:S02]  /*7750*/  SYNCS.PHASECHK.TRANS64.TRYWAIT P0, [R6+URZ], R5 ;  /* 0x00000005060075a7 */ /* 0x001064000800017f */
[----:B-1----:R-:W-:Y:S05]  /*7760*/  @!P0 NANOSLEEP.SYNCS 0x989680 ;  /* 0x009896800000895d */ /* 0x002fea0003900000 */
[----:B------:R-:W1:Y:S02]  /*7770*/  @!P0 SYNCS.PHASECHK.TRANS64 P0, [R6+URZ], R5 ;  /* 0x00000005060085a7 */ /* 0x000e64000800007f */
[----:B-1----:R-:W-:Y:S05]  /*7780*/  @!P0 BRA `(.L_x_114) ;  /* 0xfffffffc00f08947 */ /* 0x002fea000383ffff */
[----:B------:R-:W-:Y:S05]  /*7790*/  BRA `(.L_x_166) ;  /* 0xffffffe800647947 */ /* 0x000fea000383ffff */
.L_x_115:
[----:B0-----:R0:W1:Y:S02]  /*77a0*/  SYNCS.PHASECHK.TRANS64.TRYWAIT P0, [R9+URZ], R4 ;  /* 0x00000004090075a7 */ /* 0x001064000800017f */
[----:B-1----:R-:W-:Y:S05]  /*77b0*/  @!P0 NANOSLEEP.SYNCS 0x989680 ;  /* 0x009896800000895d */ /* 0x002fea0003900000 */
[----:B------:R-:W1:Y:S02]  /*77c0*/  @!P0 SYNCS.PHASECHK.TRANS64 P0, [R9+URZ], R4 ;  /* 0x00000004090085a7 */ /* 0x000e64000800007f */
[----:B-1----:R-:W-:Y:S05]  /*77d0*/  @!P0 BRA `(.L_x_115) ;  /* 0xfffffffc00f08947 */ /* 0x002fea000383ffff */
[----:B------:R-:W-:Y:S05]  /*77e0*/  BRA `(.L_x_167) ;  /* 0xffffffe800747947 */ /* 0x000fea000383ffff */
.L_x_116:
[----:B0-----:R0:W1:Y:S02]  /*77f0*/  SYNCS.PHASECHK.TRANS64.TRYWAIT P0, [R6+URZ], R5 ;  /* 0x00000005060075a7 */ /* 0x001064000800017f */
[----:B-1----:R-:W-:Y:S05]  /*7800*/  @!P0 NANOSLEEP.SYNCS 0x989680 ;  /* 0x009896800000895d */ /* 0x002fea0003900000 */
[----:B------:R-:W1:Y:S02]  /*7810*/  @!P0 SYNCS.PHASECHK.TRANS64 P0, [R6+URZ], R5 ;  /* 0x00000005060085a7 */ /* 0x000e64000800007f */
[----:B-1----:R-:W-:Y:S05]  /*7820*/  @!P0 BRA `(.L_x_116) ;  /* 0xfffffffc00f08947 */ /* 0x002fea000383ffff */
[----:B------:R-:W-:Y:S05]  /*7830*/  BRA `(.L_x_168) ;  /* 0xffffffe800847947 */ /* 0x000fea000383ffff */
.L_x_117:
[----:B0-----:R0:W1:Y:S02]  /*7840*/  SYNCS.PHASECHK.TRANS64.TRYWAIT P0, [R9+URZ], R4 ;  /* 0x00000004090075a7 */ /* 0x001064000800017f */
[----:B-1----:R-:W-:Y:S05]  /*7850*/  @!P0 NANOSLEEP.SYNCS 0x989680 ;  /* 0x009896800000895d */ /* 0x002fea0003900000 */
[----:B------:R-:W1:Y:S02]  /*7860*/  @!P0 SYNCS.PHASECHK.TRANS64 P0, [R9+URZ], R4 ;  /* 0x00000004090085a7 */ /* 0x000e64000800007f */
[----:B-1----:R-:W-:Y:S05]  /*7870*/  @!P0 BRA `(.L_x_117) ;  /* 0xfffffffc00f08947 */ /* 0x002fea000383ffff */
[----:B------:R-:W-:Y:S05]  /*7880*/  BRA `(.L_x_169) ;  /* 0xffffffe800947947 */ /* 0x000fea000383ffff */
.L_x_118:
[----:B0-----:R0:W1:Y:S02]  /*7890*/  SYNCS.PHASECHK.TRANS64.TRYWAIT P0, [R6+URZ], R5 ;  /* 0x00000005060075a7 */ /* 0x001064000800017f */
[----:B-1----:R-:W-:Y:S05]  /*78a0*/  @!P0 NANOSLEEP.SYNCS 0x989680 ;  /* 0x009896800000895d */ /* 0x002fea0003900000 */
[----:B------:R-:W1:Y:S02]  /*78b0*/  @!P0 SYNCS.PHASECHK.TRANS64 P0, [R6+URZ], R5 ;  /* 0x00000005060085a7 */ /* 0x000e64000800007f */
[----:B-1----:R-:W-:Y:S05]  /*78c0*/  @!P0 BRA `(.L_x_118) ;  /* 0xfffffffc00f08947 */ /* 0x002fea000383ffff */
[----:B------:R-:W-:Y:S05]  /*78d0*/  BRA `(.L_x_170) ;  /* 0xffffffe800a47947 */ /* 0x000fea000383ffff */
.L_x_119:
[----:B0-----:R0:W1:Y:S02]  /*78e0*/  SYNCS.PHASECHK.TRANS64.TRYWAIT P0, [R9+URZ], R4 ;  /* 0x00000004090075a7 */ /* 0x001064000800017f */
[----:B-1----:R-:W-:Y:S05]  /*78f0*/  @!P0 NANOSLEEP.SYNCS 0x989680 ;  /* 0x009896800000895d */ /* 0x002fea0003900000 */
[----:B------:R-:W1:Y:S02]  /*7900*/  @!P0 SYNCS.PHASECHK.TRANS64 P0, [R9+URZ], R4 ;  /* 0x00000004090085a7 */ /* 0x000e64000800007f */
[----:B-1----:R-:W-:Y:S05]  /*7910*/  @!P0 BRA `(.L_x_119) ;  /* 0xfffffffc00f08947 */ /* 0x002fea000383ffff */
[----:B------:R-:W-:Y:S05]  /*7920*/  BRA `(.L_x_171) ;  /* 0xffffffe800b47947 */ /* 0x000fea000383ffff */
.L_x_120:
[----:B0-----:R0:W1:Y:S02]  /*7930*/  SYNCS.PHASECHK.TRANS64.TRYWAIT P0, [R6+URZ], R5 ;  /* 0x00000005060075a7 */ /* 0x001064000800017f */
[----:B-1----:R-:W-:Y:S05]  /*7940*/  @!P0 NANOSLEEP.SYNCS 0x989680 ;  /* 0x009896800000895d */ /* 0x002fea0003900000 */
[----:B------:R-:W1:Y:S02]  /*7950*/  @!P0 SYNCS.PHASECHK.TRANS64 P0, [R6+URZ], R5 ;  /* 0x00000005060085a7 */ /* 0x000e64000800007f */
[----:B-1----:R-:W-:Y:S05]  /*7960*/  @!P0 BRA `(.L_x_120) ;  /* 0xfffffffc00f08947 */ /* 0x002fea000383ffff */
[----:B------:R-:W-:Y:S05]  /*7970*/  BRA `(.L_x_172) ;  /* 0xffffffe800c47947 */ /* 0x000fea000383ffff */
.L_x_121:
[----:B0-----:R0:W1:Y:S02]  /*7980*/  SYNCS.PHASECHK.TRANS64.TRYWAIT P0, [R9+URZ], R4 ;  /* 0x00000004090075a7 */ /* 0x001064000800017f */
[----:B-1----:R-:W-:Y:S05]  /*7990*/  @!P0 NANOSLEEP.SYNCS 0x989680 ;  /* 0x009896800000895d */ /* 0x002fea0003900000 */
[----:B------:R-:W1:Y:S02]  /*79a0*/  @!P0 SYNCS.PHASECHK.TRANS64 P0, [R9+URZ], R4 ;  /* 0x00000004090085a7 */ /* 0x000e64000800007f */
[----:B-1----:R-:W-:Y:S05]  /*79b0*/  @!P0 BRA `(.L_x_121) ;  /* 0xfffffffc00f08947 */ /* 0x002fea000383ffff */
[----:B------:R-:W-:Y:S05]  /*79c0*/  BRA `(.L_x_173) ;  /* 0xffffffe800d47947 */ /* 0x000fea000383ffff */
.L_x_122:
[----:B0-----:R0:W1:Y:S02]  /*79d0*/  SYNCS.PHASECHK.TRANS64.TRYWAIT P0, [R6+URZ], R5 ;  /* 0x00000005060075a7 */ /* 0x001064000800017f */
[----:B-1----:R-:W-:Y:S05]  /*79e0*/  @!P0 NANOSLEEP.SYNCS 0x989680 ;  /* 0x009896800000895d */ /* 0x002fea0003900000 */
[----:B------:R-:W1:Y:S02]  /*79f0*/  @!P0 SYNCS.PHASECHK.TRANS64 P0, [R6+URZ], R5 ;  /* 0x00000005060085a7 */ /* 0x000e64000800007f */
[----:B-1----:R-:W-:Y:S05]  /*7a00*/  @!P0 BRA `(.L_x_122) ;  /* 0xfffffffc00f08947 */ /* 0x002fea000383ffff */
[----:B------:R-:W-:Y:S05]  /*7a10*/  BRA `(.L_x_174) ;  /* 0xffffffe800e47947 */ /* 0x000fea000383ffff */
.L_x_123:
[----:B0-----:R0:W1:Y:S02]  /*7a20*/  SYNCS.PHASECHK.TRANS64.TRYWAIT P0, [R9+URZ], R4 ;  /* 0x00000004090075a7 */ /* 0x001064000800017f */
[----:B-1----:R-:W-:Y:S05]  /*7a30*/  @!P0 NANOSLEEP.SYNCS 0x989680 ;  /* 0x009896800000895d */ /* 0x002fea0003900000 */
[----:B------:R-:W1:Y:S02]  /*7a40*/  @!P0 SYNCS.PHASECHK.TRANS64 P0, [R9+URZ], R4 ;  /* 0x00000004090085a7 */ /* 0x000e64000800007f */
[----:B-1----:R-:W-:Y:S05]  /*7a50*/  @!P0 BRA `(.L_x_123) ;  /* 0xfffffffc00f08947 */ /* 0x002fea000383ffff */
[----:B------:R-:W-:Y:S05]  /*7a60*/  BRA `(.L_x_175) ;  /* 0xffffffe800f47947 */ /* 0x000fea000383ffff */
.L_x_124:
[----:B0-----:R0:W1:Y:S02]  /*7a70*/  SYNCS.PHASECHK.TRANS64.TRYWAIT P0, [R6+URZ], R5 ;  /* 0x00000005060075a7 */ /* 0x001064000800017f */
[----:B-1----:R-:W-:Y:S05]  /*7a80*/  @!P0 NANOSLEEP.SYNCS 0x989680 ;  /* 0x009896800000895d */ /* 0x002fea0003900000 */
[----:B------:R-:W1:Y:S02]  /*7a90*/  @!P0 SYNCS.PHASECHK.TRANS64 P0, [R6+URZ], R5 ;  /* 0x00000005060085a7 */ /* 0x000e64000800007f */
[----:B-1----:R-:W-:Y:S05]  /*7aa0*/  @!P0 BRA `(.L_x_124) ;  /* 0xfffffffc00f08947 */ /* 0x002fea000383ffff */
[----:B------:R-:W-:Y:S05]  /*7ab0*/  BRA `(.L_x_176) ;  /* 0xffffffec00047947 */ /* 0x000fea000383ffff */
.L_x_125:
[----:B0-----:R0:W1:Y:S02]  /*7ac0*/  SYNCS.PHASECHK.TRANS64.TRYWAIT P0, [R9+URZ], R4 ;  /* 0x00000004090075a7 */ /* 0x001064000800017f */
[----:B-1----:R-:W-:Y:S05]  /*7ad0*/  @!P0 NANOSLEEP.SYNCS 0x989680 ;  /* 0x009896800000895d */ /* 0x002fea0003900000 */
[----:B------:R-:W1:Y:S02]  /*7ae0*/  @!P0 SYNCS.PHASECHK.TRANS64 P0, [R9+URZ], R4 ;  /* 0x00000004090085a7 */ /* 0x000e64000800007f */
[----:B-1----:R-:W-:Y:S05]  /*7af0*/  @!P0 BRA `(.L_x_125) ;  /* 0xfffffffc00f08947 */ /* 0x002fea000383ffff */
[----:B------:R-:W-:Y:S05]  /*7b00*/  BRA `(.L_x_177) ;  /* 0xffffffec00147947 */ /* 0x000fea000383ffff */
.L_x_126:
[----:B0-----:R0:W1:Y:S02]  /*7b10*/  SYNCS.PHASECHK.TRANS64.TRYWAIT P0, [R6+URZ], R5 ;  /* 0x00000005060075a7 */ /* 0x001064000800017f */
[----:B-1----:R-:W-:Y:S05]  /*7b20*/  @!P0 NANOSLEEP.SYNCS 0x989680 ;  /* 0x009896800000895d */ /* 0x002fea0003900000 */
[----:B------:R-:W1:Y:S02]  /*7b30*/  @!P0 SYNCS.PHASECHK.TRANS64 P0, [R6+URZ], R5 ;  /* 0x00000005060085a7 */ /* 0x000e64000800007f */
[----:B-1----:R-:W-:Y:S05]  /*7b40*/  @!P0 BRA `(.L_x_126) ;  /* 0xfffffffc00f08947 */ /* 0x002fea000383ffff */
[----:B------:R-:W-:Y:S05]  /*7b50*/  BRA `(.L_x_178) ;  /* 0xffffffec00247947 */ /* 0x000fea000383ffff */
.L_x_127:
[----:B0-----:R0:W1:Y:S02]  /*7b60*/  SYNCS.PHASECHK.TRANS64.TRYWAIT P0, [R9+URZ], R4 ;  /* 0x00000004090075a7 */ /* 0x001064000800017f */
[----:B-1----:R-:W-:Y:S05]  /*7b70*/  @!P0 NANOSLEEP.SYNCS 0x989680 ;  /* 0x009896800000895d */ /* 0x002fea0003900000 */
[----:B------:R-:W1:Y:S02]  /*7b80*/  @!P0 SYNCS.PHASECHK.TRANS64 P0, [R9+URZ], R4 ;  /* 0x00000004090085a7 */ /* 0x000e64000800007f */
[----:B-1----:R-:W-:Y:S05]  /*7b90*/  @!P0 BRA `(.L_x_127) ;  /* 0xfffffffc00f08947 */ /* 0x002fea000383ffff */
[----:B------:R-:W-:Y:S05]  /*7ba0*/  BRA `(.L_x_179) ;  /* 0xffffffec00347947 */ /* 0x000fea000383ffff */
.L_x_128:
[----:B0-----:R0:W1:Y:S02]  /*7bb0*/  SYNCS.PHASECHK.TRANS64.TRYWAIT P0, [R6+URZ], R5 ;  /* 0x00000005060075a7 */ /* 0x001064000800017f */
[----:B-1----:R-:W-:Y:S05]  /*7bc0*/  @!P0 NANOSLEEP.SYNCS 0x989680 ;  /* 0x009896800000895d */ /* 0x002fea0003900000 */
[----:B------:R-:W1:Y:S02]  /*7bd0*/  @!P0 SYNCS.PHASECHK.TRANS64 P0, [R6+URZ], R5 ;  /* 0x00000005060085a7 */ /* 0x000e64000800007f */
[----:B-1----:R-:W-:Y:S05]  /*7be0*/  @!P0 BRA `(.L_x_128) ;  /* 0xfffffffc00f08947 */ /* 0x002fea000383ffff */
[----:B------:R-:W-:Y:S05]  /*7bf0*/  BRA `(.L_x_180) ;  /* 0xffffffec00447947 */ /* 0x000fea000383ffff */
.L_x_129:
[----:B0-----:R0:W1:Y:S02]  /*7c00*/  SYNCS.PHASECHK.TRANS64.TRYWAIT P0, [R9+URZ], R4 ;  /* 0x00000004090075a7 */ /* 0x001064000800017f */
[----:B-1----:R-:W-:Y:S05]  /*7c10*/  @!P0 NANOSLEEP.SYNCS 0x989680 ;  /* 0x009896800000895d */ /* 0x002fea0003900000 */
[----:B------:R-:W1:Y:S02]  /*7c20*/  @!P0 SYNCS.PHASECHK.TRANS64 P0, [R9+URZ], R4 ;  /* 0x00000004090085a7 */ /* 0x000e64000800007f */
[----:B-1----:R-:W-:Y:S05]  /*7c30*/  @!P0 BRA `(.L_x_129) ;  /* 0xfffffffc00f08947 */ /* 0x002fea000383ffff */
[----:B------:R-:W-:Y:S05]  /*7c40*/  BRA `(.L_x_181) ;  /* 0xffffffec00547947 */ /* 0x000fea000383ffff */
.L_x_130:
[----:B0-----:R0:W1:Y:S02]  /*7c50*/  SYNCS.PHASECHK.TRANS64.TRYWAIT P0, [R6+URZ], R5 ;  /* 0x00000005060075a7 */ /* 0x001064000800017f */
[----:B-1----:R-:W-:Y:S05]  /*7c60*/  @!P0 NANOSLEEP.SYNCS 0x989680 ;  /* 0x009896800000895d */ /* 0x002fea0003900000 */
[----:B------:R-:W1:Y:S02]  /*7c70*/  @!P0 SYNCS.PHASECHK.TRANS64 P0, [R6+URZ], R5 ;  /* 0x00000005060085a7 */ /* 0x000e64000800007f */
[----:B-1----:R-:W-:Y:S05]  /*7c80*/  @!P0 BRA `(.L_x_130) ;  /* 0xfffffffc00f08947 */ /* 0x002fea000383ffff */
[----:B------:R-:W-:Y:S05]  /*7c90*/  BRA `(.L_x_182) ;  /* 0xffffffec00647947 */ /* 0x000fea000383ffff */
.L_x_131:
[----:B0-----:R0:W1:Y:S02]  /*7ca0*/  SYNCS.PHASECHK.TRANS64.TRYWAIT P0, [R9+URZ], R4 ;  /* 0x00000004090075a7 */ /* 0x001064000800017f */
[----:B-1----:R-:W-:Y:S05]  /*7cb0*/  @!P0 NANOSLEEP.SYNCS 0x989680 ;  /* 0x009896800000895d */ /* 0x002fea0003900000 */
[----:B------:R-:W1:Y:S02]  /*7cc0*/  @!P0 SYNCS.PHASECHK.TRANS64 P0, [R9+URZ], R4 ;  /* 0x00000004090085a7 */ /* 0x000e64000800007f */
[----:B-1----:R-:W-:Y:S05]  /*7cd0*/  @!P0 BRA `(.L_x_131) ;  /* 0xfffffffc00f08947 */ /* 0x002fea000383ffff */
[----:B------:R-:W-:Y:S05]  /*7ce0*/  BRA `(.L_x_183) ;  /* 0xffffffec00747947 */ /* 0x000fea000383ffff */
.L_x_132:
[----:B0-----:R0:W1:Y:S02]  /*7cf0*/  SYNCS.PHASECHK.TRANS64.TRYWAIT P0, [R6+URZ], R5 ;  /* 0x00000005060075a7 */ /* 0x001064000800017f */
[----:B-1----:R-:W-:Y:S05]  /*7d00*/  @!P0 NANOSLEEP.SYNCS 0x989680 ;  /* 0x009896800000895d */ /* 0x002fea0003900000 */
[----:B------:R-:W1:Y:S02]  /*7d10*/  @!P0 SYNCS.PHASECHK.TRANS64 P0, [R6+URZ], R5 ;  /* 0x00000005060085a7 */ /* 0x000e64000800007f */
[----:B-1----:R-:W-:Y:S05]  /*7d20*/  @!P0 BRA `(.L_x_132) ;  /* 0xfffffffc00f08947 */ /* 0x002fea000383ffff */
[----:B------:R-:W-:Y:S05]  /*7d30*/  BRA `(.L_x_184) ;  /* 0xffffffec00847947 */ /* 0x000fea000383ffff */
.L_x_133:
[----:B0-----:R0:W1:Y:S02]  /*7d40*/  SYNCS.PHASECHK.TRANS64.TRYWAIT P0, [R9+URZ], R4 ;  /* 0x00000004090075a7 */ /* 0x001064000800017f */
[----:B-1----:R-:W-:Y:S05]  /*7d50*/  @!P0 NANOSLEEP.SYNCS 0x989680 ;  /* 0x009896800000895d */ /* 0x002fea0003900000 */
[----:B------:R-:W1:Y:S02]  /*7d60*/  @!P0 SYNCS.PHASECHK.TRANS64 P0, [R9+URZ], R4 ;  /* 0x00000004090085a7 */ /* 0x000e64000800007f */
[----:B-1----:R-:W-:Y:S05]  /*7d70*/  @!P0 BRA `(.L_x_133) ;  /* 0xfffffffc00f08947 */ /* 0x002fea000383ffff */
[----:B------:R-:W-:Y:S05]  /*7d80*/  BRA `(.L_x_185) ;  /* 0xffffffec00947947 */ /* 0x000fea000383ffff */
.L_x_134:
[----:B0-----:R0:W1:Y:S02]  /*7d90*/  SYNCS.PHASECHK.TRANS64.TRYWAIT P0, [R6+URZ], R5 ;  /* 0x00000005060075a7 */ /* 0x001064000800017f */
[----:B-1----:R-:W-:Y:S05]  /*7da0*/  @!P0 NANOSLEEP.SYNCS 0x989680 ;  /* 0x009896800000895d */ /* 0x002fea0003900000 */
[----:B------:R-:W1:Y:S02]  /*7db0*/  @!P0 SYNCS.PHASECHK.TRANS64 P0, [R6+URZ], R5 ;  /* 0x00000005060085a7 */ /* 0x000e64000800007f */
[----:B-1----:R-:W-:Y:S05]  /*7dc0*/  @!P0 BRA `(.L_x_134) ;  /* 0xfffffffc00f08947 */ /* 0x002fea000383ffff */
[----:B------:R-:W-:Y:S05]  /*7dd0*/  BRA `(.L_x_186) ;  /* 0xffffffec00a47947 */ /* 0x000fea000383ffff */
.L_x_135:
[----:B0-----:R0:W1:Y:S02]  /*7de0*/  SYNCS.PHASECHK.TRANS64.TRYWAIT P0, [R9+URZ], R4 ;  /* 0x00000004090075a7 */ /* 0x001064000800017f */
[----:B-1----:R-:W-:Y:S05]  /*7df0*/  @!P0 NANOSLEEP.SYNCS 0x989680 ;  /* 0x009896800000895d */ /* 0x002fea0003900000 */
[----:B------:R-:W1:Y:S02]  /*7e00*/  @!P0 SYNCS.PHASECHK.TRANS64 P0, [R9+URZ], R4 ;  /* 0x00000004090085a7 */ /* 0x000e64000800007f */
[----:B-1----:R-:W-:Y:S05]  /*7e10*/  @!P0 BRA `(.L_x_135) ;  /* 0xfffffffc00f08947 */ /* 0x002fea000383ffff */
[----:B------:R-:W-:Y:S05]  /*7e20*/  BRA `(.L_x_187) ;  /* 0xffffffec00b47947 */ /* 0x000fea000383ffff */
.L_x_136:
[----:B0-----:R0:W1:Y:S02]  /*7e30*/  SYNCS.PHASECHK.TRANS64.TRYWAIT P0, [R6+URZ], R5 ;  /* 0x00000005060075a7 */ /* 0x001064000800017f */
[----:B-1----:R-:W-:Y:S05]  /*7e40*/  @!P0 NANOSLEEP.SYNCS 0x989680 ;  /* 0x009896800000895d */ /* 0x002fea0003900000 */
[----:B------:R-:W1:Y:S02]  /*7e50*/  @!P0 SYNCS.PHASECHK.TRANS64 P0, [R6+URZ], R5 ;  /* 0x00000005060085a7 */ /* 0x000e64000800007f */
[----:B-1----:R-:W-:Y:S05]  /*7e60*/  @!P0 BRA `(.L_x_136) ;  /* 0xfffffffc00f08947 */ /* 0x002fea000383ffff */
[----:B------:R-:W-:Y:S05]  /*7e70*/  BRA `(.L_x_188) ;  /* 0xffffffec00c47947 */ /* 0x000fea000383ffff */
.L_x_137:
[----:B0-----:R0:W1:Y:S02]  /*7e80*/  SYNCS.PHASECHK.TRANS64.TRYWAIT P0, [R9+URZ], R4 ;  /* 0x00000004090075a7 */ /* 0x001064000800017f */
[----:B-1----:R-:W-:Y:S05]  /*7e90*/  @!P0 NANOSLEEP.SYNCS 0x989680 ;  /* 0x009896800000895d */ /* 0x002fea0003900000 */
[----:B------:R-:W1:Y:S02]  /*7ea0*/  @!P0 SYNCS.PHASECHK.TRANS64 P0, [R9+URZ], R4 ;  /* 0x00000004090085a7 */ /* 0x000e64000800007f */
[----:B-1----:R-:W-:Y:S05]  /*7eb0*/  @!P0 BRA `(.L_x_137) ;  /* 0xfffffffc00f08947 */ /* 0x002fea000383ffff */
[----:B------:R-:W-:Y:S05]  /*7ec0*/  BRA `(.L_x_189) ;  /* 0xffffffec00d47947 */ /* 0x000fea000383ffff */
.L_x_138:
[----:B0-----:R0:W1:Y:S02]  /*7ed0*/  SYNCS.PHASECHK.TRANS64.TRYWAIT P0, [R10+URZ], R5 ;  /* 0x000000050a0075a7 */ /* 0x001064000800017f */
[----:B-1----:R-:W-:Y:S05]  /*7ee0*/  @!P0 NANOSLEEP.SYNCS 0x989680 ;  /* 0x009896800000895d */ /* 0x002fea0003900000 */
[----:B------:R-:W1:Y:S02]  /*7ef0*/  @!P0 SYNCS.PHASECHK.TRANS64 P0, [R10+URZ], R5 ;  /* 0x000000050a0085a7 */ /* 0x000e64000800007f */
[----:B-1----:R-:W-:Y:S05]  /*7f00*/  @!P0 BRA `(.L_x_138) ;  /* 0xfffffffc00f08947 */ /* 0x002fea000383ffff */
[----:B------:R-:W-:Y:S05]  /*7f10*/  BRA `(.L_x_190) ;  /* 0xffffffec00e47947 */ /* 0x000fea000383ffff */
.L_x_139:
[----:B-1----:R1:W2:Y:S02]  /*7f20*/  SYNCS.PHASECHK.TRANS64.TRYWAIT P0, [R11+URZ], R6 ;  /* 0x000000060b0075a7 */ /* 0x0022a4000800017f */
[----:B--2---:R-:W-:Y:S05]  /*7f30*/  @!P0 NANOSLEEP.SYNCS 0x989680 ;  /* 0x009896800000895d */ /* 0x004fea0003900000 */
[----:B------:R-:W2:Y:S02]  /*7f40*/  @!P0 SYNCS.PHASECHK.TRANS64 P0, [R11+URZ], R6 ;  /* 0x000000060b0085a7 */ /* 0x000ea4000800007f */
[----:B--2---:R-:W-:Y:S05]  /*7f50*/  @!P0 BRA `(.L_x_139) ;  /* 0xfffffffc00f08947 */ /* 0x004fea000383ffff */
[----:B------:R-:W-:Y:S05]  /*7f60*/  BRA `(.L_x_191) ;  /* 0xffffffec00ec7947 */ /* 0x000fea000383ffff */
.L_x_192:
[----:B------:R-:W-:-:S00]  /*7f70*/  BRA `(.L_x_192) ;  /* 0xfffffffc00fc7947 */ /* 0x000fc0000383ffff */
[----:B------:R-:W-:-:S00]  /*7f80*/  NOP ;  /* 0x0000000000007918 */ /* 0x000fc00000000000 */
[----:B------:R-:W-:-:S00]  /*7f90*/  NOP ;  /* 0x0000000000007918 */ /* 0x000fc00000000000 */
[----:B------:R-:W-:-:S00]  /*7fa0*/  NOP ;  /* 0x0000000000007918 */ /* 0x000fc00000000000 */
[----:B------:R-:W-:-:S00]  /*7fb0*/  NOP ;  /* 0x0000000000007918 */ /* 0x000fc00000000000 */
[----:B------:R-:W-:-:S00]  /*7fc0*/  NOP ;  /* 0x0000000000007918 */ /* 0x000fc00000000000 */
[----:B------:R-:W-:-:S00]  /*7fd0*/  NOP ;  /* 0x0000000000007918 */ /* 0x000fc00000000000 */
[----:B------:R-:W-:-:S00]  /*7fe0*/  NOP ;  /* 0x0000000000007918 */ /* 0x000fc00000000000 */
[----:B------:R-:W-:-:S00]  /*7ff0*/  NOP ;  /* 0x0000000000007918 */ /* 0x000fc00000000000 */
.L_x_193:


//--------------------- .nv.shared._ZN7cutlass13device_kernelINS_4gemm6kernel13GemmUniversalIN4cute5tupleIJiiiiEEENS1_10collective13CollectiveMmaINS1_37MainloopSm90TmaGmmaWarpSpecializedFP8ILi45ENS5_IJNS4_1CILi2EEENSA_ILi1EEESC_EEENS1_35KernelTmaWarpSpecializedCooperativeEEENS5_IJNSA_ILi128EEENSA_ILi32EEESH_EEENS_12float_e4m3_tENS5_IJlSC_lEEESJ_SK_NS4_8TiledMMAINS4_8MMA_AtomIJNS4_4SM904GMMA30MMA_64x32x32_F32E4M3E4M3_SS_TNILNSO_7ScaleInE1ELSQ_1EEEEEENS4_6LayoutISD_NS5_IJSC_NSA_ILi0EEESU_EEEEENS5_IJNS4_10UnderscoreESX_SX_EEEEENS4_13SM90_TMA_LOADENS4_14ComposedLayoutINS4_7SwizzleILi1ELi4ELi3EEENS4_18smem_ptr_flag_bitsILi8EEENST_INS5_IJNSA_ILi8EEESH_EEENS5_IJSH_SC_EEEEEEEvNS4_8identityENS4_23SM90_TMA_LOAD_MULTICASTES1A_vS1B_EENS_8epilogue10collective6detail29Sm90TmaWarpSpecializedAdapterINS1F_15DefaultEpilogueISJ_SK_SK_NS1E_6thread17LinearCombinationISJ_Li1EffLNS1J_9ScaleType4KindE0ELNS_15FloatRoundStyleE2ESJ_EENS1_15EpilogueDefaultEEEEEvvEEEEvNT_6ParamsE --------------------------
	.section	.nv.shared._ZN7cutlass13device_kernelINS_4gemm6kernel13GemmUniversalIN4cute5tupleIJiiiiEEENS1_10collective13CollectiveMmaINS1_37MainloopSm90TmaGmmaWarpSpecializedFP8ILi45ENS5_IJNS4_1CILi2EEENSA_ILi1EEESC_EEENS1_35KernelTmaWarpSpecializedCooperativeEEENS5_IJNSA_ILi128EEENSA_ILi32EEESH_EEENS_12float_e4m3_tENS5_IJlSC_lEEESJ_SK_NS4_8TiledMMAINS4_8MMA_AtomIJNS4_4SM904GMMA30MMA_64x32x32_F32E4M3E4M3_SS_TNILNSO_7ScaleInE1ELSQ_1EEEEEENS4_6LayoutISD_NS5_IJSC_NSA_ILi0EEESU_EEEEENS5_IJNS4_10UnderscoreESX_SX_EEEEENS4_13SM90_TMA_LOADENS4_14ComposedLayoutINS4_7SwizzleILi1ELi4ELi3EEENS4_18smem_ptr_flag_bitsILi8EEENST_INS5_IJNSA_ILi8EEESH_EEENS5_IJSH_SC_EEEEEEEvNS4_8identityENS4_23SM90_TMA_LOAD_MULTICASTES1A_vS1B_EENS_8epilogue10collective6detail29Sm90TmaWarpSpecializedAdapterINS1F_15DefaultEpilogueISJ_SK_SK_NS1E_6thread17LinearCombinationISJ_Li1EffLNS1J_9ScaleType4KindE0ELNS_15FloatRoundStyleE2ESJ_EENS1_15EpilogueDefaultEEEEEvvEEEEvNT_6ParamsE,"aw",@nobits
	.sectionflags	@""
	.align	16
	.zero		1024


//--------------------- .nv.shared.reserved.0     --------------------------
	.section	.nv.shared.reserved.0,"aw",@nobits
	.weak		__nv_reservedSMEM_offset_0_alias
	.size		__nv_reservedSMEM_offset_0_alias, 0, 0
	.other		__nv_reservedSMEM_offset_0_alias,@"STO_CUDA_RESERVED_SHARED STV_DEFAULT"
__nv_reservedSMEM_offset_0_alias:
	.zero		0


//--------------------- .nv.global                --------------------------
	.section	.nv.global,"aw",@nobits
.nv.global:
	.type		_ZN39_INTERNAL_39097aaa_4_k_cu_19f5744d_79934cute1_E,@object
	.size		_ZN39_INTERNAL_39097aaa_4_k_cu_19f5744d_79934cute1_E,(_ZN39_INTERNAL_39097aaa_4_k_cu_19f5744d_79934cuda3std3__45__cpo6cbeginE - _ZN39_INTERNAL_39097aaa_4_k_cu_19f5744d_79934cute1_E)
_ZN39_INTERNAL_39097aaa_4_k_cu_19f5744d_79934cute1_E:
	.zero		1
	.type		_ZN39_INTERNAL_39097aaa_4_k_cu_19f5744d_79934cuda3std3__45__cpo6cbeginE,@object
	.size		_ZN39_INTERNAL_39097aaa_4_k_cu_19f5744d_79934cuda3std3__45__cpo6cbeginE,(_ZN39_INTERNAL_39097aaa_4_k_cu_19f5744d_79934cuda3std3__48in_placeE - _ZN39_INTERNAL_39097aaa_4_k_cu_19f5744d_79934cuda3std3__45__cpo6cbeginE)
_ZN39_INTERNAL_39097aaa_4_k_cu_19f5744d_79934cuda3std3__45__cpo6cbeginE:
	.zero		1
	.type		_ZN39_INTERNAL_39097aaa_4_k_cu_19f5744d_79934cuda3std3__48in_placeE,@object
	.size		_ZN39_INTERNAL_39097aaa_4_k_cu_19f5744d_79934cuda3std3__48in_placeE,(_ZN39_INTERNAL_39097aaa_4_k_cu_19f5744d_79934cuda3std6ranges3__45__cpo9iter_moveE - _ZN39_INTERNAL_39097aaa_4_k_cu_19f5744d_79934cuda3std3__48in_placeE)
_ZN39_INTERNAL_39097aaa_4_k_cu_19f5744d_79934cuda3std3__48in_placeE:
	.zero		1
	.type		_ZN39_INTERNAL_39097aaa_4_k_cu_19f5744d_79934cuda3std6ranges3__45__cpo9iter_moveE,@object
	.size		_ZN39_INTERNAL_39097aaa_4_k_cu_19f5744d_79934cuda3std6ranges3__45__cpo9iter_moveE,(_ZN39_INTERNAL_39097aaa_4_k_cu_19f5744d_79934cuda3std3__45__cpo5beginE - _ZN39_INTERNAL_39097aaa_4_k_cu_19f5744d_79934cuda3std6ranges3__45__cpo9iter_moveE)
_ZN39_INTERNAL_39097aaa_4_k_cu_19f5744d_79934cuda3std6ranges3__45__cpo9iter_moveE:
	.zero		1
	.type		_ZN39_INTERNAL_39097aaa_4_k_cu_19f5744d_79934cuda3std3__45__cpo5beginE,@object
	.size		_ZN39_INTERNAL_39097aaa_4_k_cu_19f5744d_79934cuda3std3__45__cpo5beginE,(_ZN39_INTERNAL_39097aaa_4_k_cu_19f5744d_79934cuda3std3__441_GLOBAL__N__39097aaa_4_k_cu_19f5744d_79936ignoreE - _ZN39_INTERNAL_39097aaa_4_k_cu_19f5744d_79934cuda3std3__45__cpo5beginE)
_ZN39_INTERNAL_39097aaa_4_k_cu_19f5744d_79934cuda3std3__45__cpo5beginE:
	.zero		1
	.type		_ZN39_INTERNAL_39097aaa_4_k_cu_19f5744d_79934cuda3std3__441_GLOBAL__N__39097aaa_4_k_cu_19f5744d_79936ignoreE,@object
	.size		_ZN39_INTERNAL_39097aaa_4_k_cu_19f5744d_79934cuda3std3__441_GLOBAL__N__39097aaa_4_k_cu_19f5744d_79936ignoreE,(_ZN39_INTERNAL_39097aaa_4_k_cu_19f5744d_79934cute7productE - _ZN39_INTERNAL_39097aaa_4_k_cu_19f5744d_79934cuda3std3__441_GLOBAL__N__39097aaa_4_k_cu_19f5744d_79936ignoreE)
_ZN39_INTERNAL_39097aaa_4_k_cu_19f5744d_79934cuda3std3__441_GLOBAL__N__39097aaa_4_k_cu_19f5744d_79936ignoreE:
	.zero		1
	.type		_ZN39_INTERNAL_39097aaa_4_k_cu_19f5744d_79934cute7productE,@object
	.size		_ZN39_INTERNAL_39097aaa_4_k_cu_19f5744d_79934cute7productE,(_ZN39_INTERNAL_39097aaa_4_k_cu_19f5744d_79934cuda3std3__45__cpo3endE - _ZN39_INTERNAL_39097aaa_4_k_cu_19f5744d_79934cute7productE)
_ZN39_INTERNAL_39097aaa_4_k_cu_19f5744d_79934cute7productE:
	.zero		1
	.type		_ZN39_INTERNAL_39097aaa_4_k_cu_19f5744d_79934cuda3std3__45__cpo3endE,@object
	.size		_ZN39_INTERNAL_39097aaa_4_k_cu_19f5744d_79934cuda3std3__45__cpo3endE,(_ZN39_INTERNAL_39097aaa_4_k_cu_19f5744d_79934cuda3std3__419piecewise_constructE - _ZN39_INTERNAL_39097aaa_4_k_cu_19f5744d_79934cuda3std3__45__cpo3endE)
_ZN39_INTERNAL_39097aaa_4_k_cu_19f5744d_79934cuda3std3__45__cpo3endE:
	.zero		1
	.type		_ZN39_INTERNAL_39097aaa_4_k_cu_19f5744d_79934cuda3std3__419piecewise_constructE,@object
	.size		_ZN39_INTERNAL_39097aaa_4_k_cu_19f5744d_79934cuda3std3__419piecewise_constructE,(_ZN39_INTERNAL_39097aaa_4_k_cu_19f5744d_79934cuda3std3__45__cpo4cendE - _ZN39_INTERNAL_39097aaa_4_k_cu_19f5744d_79934cuda3std3__419piecewise_constructE)
_ZN39_INTERNAL_39097aaa_4_k_cu_19f5744d_79934cuda3std3__419piecewise_constructE:
	.zero		1
	.type		_ZN39_INTERNAL_39097aaa_4_k_cu_19f5744d_79934cuda3std3__45__cpo4cendE,@object
	.size		_ZN39_INTERNAL_39097aaa_4_k_cu_19f5744d_79934cuda3std3__45__cpo4cendE,(_ZN39_INTERNAL_39097aaa_4_k_cu_19f5744d_79934cuda3std6ranges3__45__cpo4swapE - _ZN39_INTERNAL_39097aaa_4_k_cu_19f5744d_79934cuda3std3__45__cpo4cendE)
_ZN39_INTERNAL_39097aaa_4_k_cu_19f5744d_79934cuda3std3__45__cpo4cendE:
	.zero		1
	.type		_ZN39_INTERNAL_39097aaa_4_k_cu_19f5744d_79934cuda3std6ranges3__45__cpo4swapE,@object
	.size		_ZN39_INTERNAL_39097aaa_4_k_cu_19f5744d_79934cuda3std6ranges3__45__cpo4swapE,(.L_7 - _ZN39_INTERNAL_39097aaa_4_k_cu_19f5744d_79934cuda3std6ranges3__45__cpo4swapE)
_ZN39_INTERNAL_39097aaa_4_k_cu_19f5744d_79934cuda3std6ranges3__45__cpo4swapE:
	.zero		1
.L_7:


//--------------------- .nv.constant0._ZN7cutlass13device_kernelINS_4gemm6kernel13GemmUniversalIN4cute5tupleIJiiiiEEENS1_10collective13CollectiveMmaINS1_37MainloopSm90TmaGmmaWarpSpecializedFP8ILi45ENS5_IJNS4_1CILi2EEENSA_ILi1EEESC_EEENS1_35KernelTmaWarpSpecializedCooperativeEEENS5_IJNSA_ILi128EEENSA_ILi32EEESH_EEENS_12float_e4m3_tENS5_IJlSC_lEEESJ_SK_NS4_8TiledMMAINS4_8MMA_AtomIJNS4_4SM904GMMA30MMA_64x32x32_F32E4M3E4M3_SS_TNILNSO_7ScaleInE1ELSQ_1EEEEEENS4_6LayoutISD_NS5_IJSC_NSA_ILi0EEESU_EEEEENS5_IJNS4_10UnderscoreESX_SX_EEEEENS4_13SM90_TMA_LOADENS4_14ComposedLayoutINS4_7SwizzleILi1ELi4ELi3EEENS4_18smem_ptr_flag_bitsILi8EEENST_INS5_IJNSA_ILi8EEESH_EEENS5_IJSH_SC_EEEEEEEvNS4_8identityENS4_23SM90_TMA_LOAD_MULTICASTES1A_vS1B_EENS_8epilogue10collective6detail29Sm90TmaWarpSpecializedAdapterINS1F_15DefaultEpilogueISJ_SK_SK_NS1E_6thread17LinearCombinationISJ_Li1EffLNS1J_9ScaleType4KindE0ELNS_15FloatRoundStyleE2ESJ_EENS1_15EpilogueDefaultEEEEEvvEEEEvNT_6ParamsE --------------------------
	.section	.nv.constant0._ZN7cutlass13device_kernelINS_4gemm6kernel13GemmUniversalIN4cute5tupleIJiiiiEEENS1_10collective13CollectiveMmaINS1_37MainloopSm90TmaGmmaWarpSpecializedFP8ILi45ENS5_IJNS4_1CILi2EEENSA_ILi1EEESC_EEENS1_35KernelTmaWarpSpecializedCooperativeEEENS5_IJNSA_ILi128EEENSA_ILi32EEESH_EEENS_12float_e4m3_tENS5_IJlSC_lEEESJ_SK_NS4_8TiledMMAINS4_8MMA_AtomIJNS4_4SM904GMMA30MMA_64x32x32_F32E4M3E4M3_SS_TNILNSO_7ScaleInE1ELSQ_1EEEEEENS4_6LayoutISD_NS5_IJSC_NSA_ILi0EEESU_EEEEENS5_IJNS4_10UnderscoreESX_SX_EEEEENS4_13SM90_TMA_LOADENS4_14ComposedLayoutINS4_7SwizzleILi1ELi4ELi3EEENS4_18smem_ptr_flag_bitsILi8EEENST_INS5_IJNSA_ILi8EEESH_EEENS5_IJSH_SC_EEEEEEEvNS4_8identityENS4_23SM90_TMA_LOAD_MULTICASTES1A_vS1B_EENS_8epilogue10collective6detail29Sm90TmaWarpSpecializedAdapterINS1F_15DefaultEpilogueISJ_SK_SK_NS1E_6thread17LinearCombinationISJ_Li1EffLNS1J_9ScaleType4KindE0ELNS_15FloatRoundStyleE2ESJ_EENS1_15EpilogueDefaultEEEEEvvEEEEvNT_6ParamsE,"a",@progbits
	.sectionflags	@""
	.align	4
.nv.constant0._ZN7cutlass13device_kernelINS_4gemm6kernel13GemmUniversalIN4cute5tupleIJiiiiEEENS1_10collective13CollectiveMmaINS1_37MainloopSm90TmaGmmaWarpSpecializedFP8ILi45ENS5_IJNS4_1CILi2EEENSA_ILi1EEESC_EEENS1_35KernelTmaWarpSpecializedCooperativeEEENS5_IJNSA_ILi128EEENSA_ILi32EEESH_EEENS_12float_e4m3_tENS5_IJlSC_lEEESJ_SK_NS4_8TiledMMAINS4_8MMA_AtomIJNS4_4SM904GMMA30MMA_64x32x32_F32E4M3E4M3_SS_TNILNSO_7ScaleInE1ELSQ_1EEEEEENS4_6LayoutISD_NS5_IJSC_NSA_ILi0EEESU_EEEEENS5_IJNS4_10UnderscoreESX_SX_EEEEENS4_13SM90_TMA_LOADENS4_14ComposedLayoutINS4_7SwizzleILi1ELi4ELi3EEENS4_18smem_ptr_flag_bitsILi8EEENST_INS5_IJNSA_ILi8EEESH_EEENS5_IJSH_SC_EEEEEEEvNS4_8identityENS4_23SM90_TMA_LOAD_MULTICASTES1A_vS1B_EENS_8epilogue10collective6detail29Sm90TmaWarpSpecializedAdapterINS1F_15DefaultEpilogueISJ_SK_SK_NS1E_6thread17LinearCombinationISJ_Li1EffLNS1J_9ScaleType4KindE0ELNS_15FloatRoundStyleE2ESJ_EENS1_15EpilogueDefaultEEEEEvvEEEEvNT_6ParamsE:
	.zero		1664


//--------------------- SYMBOLS --------------------------

	.type		.nv.reservedSmem.offset0,@object
	.size		.nv.reservedSmem.offset0,0x4
